//
// Generated by NVIDIA NVVM Compiler
//
// Compiler Build ID: CL-36424714
// Cuda compilation tools, release 13.0, V13.0.88
// Based on NVVM 20.0.0
//

.version 9.0
.target sm_100
.address_size 64

	// .globl	_Z2khPdS_S_

.visible .entry _Z2khPdS_S_(
	.param .u64 .ptr .align 1 _Z2khPdS_S__param_0,
	.param .u64 .ptr .align 1 _Z2khPdS_S__param_1,
	.param .u64 .ptr .align 1 _Z2khPdS_S__param_2
)
{
	.reg .pred 	%p<5>;
	.reg .b32 	%r<23>;
	.reg .b32 	%f<3>;
	.reg .b64 	%rd<14>;
	.reg .b64 	%fd<29>;

	ld.param.u64 	%rd2, [_Z2khPdS_S__param_0];
	ld.param.u64 	%rd3, [_Z2khPdS_S__param_1];
	ld.param.u64 	%rd4, [_Z2khPdS_S__param_2];
	cvta.to.global.u64 	%rd1, %rd2;
	cvta.to.global.u64 	%rd5, %rd3;
	cvta.to.global.u64 	%rd6, %rd4;
	mov.u32 	%r5, %tid.x;
	mov.u32 	%r6, %ctaid.x;
	mov.u32 	%r7, %ntid.x;
	mov.u32 	%r8, %ctaid.y;
	mov.u32 	%r9, %nctaid.x;
	mad.lo.s32 	%r10, %r9, %r8, %r6;
	mad.lo.s32 	%r1, %r10, %r7, %r5;
	mul.wide.u32 	%rd7, %r1, 8;
	add.s64 	%rd8, %rd6, %rd7;
	ld.global.f64 	%fd6, [%rd8];
	add.s64 	%rd9, %rd5, %rd7;
	ld.global.f64 	%fd7, [%rd9];
	sub.f64 	%fd1, %fd7, %fd6;
	setp.ltu.f64 	%p1, %fd1, 0d0000000000000000;
	@%p1 bra 	$L__BB0_2;
	add.f64 	%fd8, %fd1, 0d3FF0000000000000;
	add.s64 	%rd11, %rd1, %rd7;
	st.global.f64 	[%rd11], %fd8;
	bra.uni 	$L__BB0_6;
$L__BB0_2:
	fma.rn.f64 	%fd9, %fd1, 0d3FF71547652B82FE, 0d4338000000000000;
	{
	.reg .b32 %temp; 
	mov.b64 	{%r2, %temp}, %fd9;
	}
	mov.f64 	%fd10, 0dC338000000000000;
	add.rn.f64 	%fd11, %fd9, %fd10;
	fma.rn.f64 	%fd12, %fd11, 0dBFE62E42FEFA39EF, %fd1;
	fma.rn.f64 	%fd13, %fd11, 0dBC7ABC9E3B39803F, %fd12;
	fma.rn.f64 	%fd14, %fd13, 0d3E5ADE1569CE2BDF, 0d3E928AF3FCA213EA;
	fma.rn.f64 	%fd15, %fd14, %fd13, 0d3EC71DEE62401315;
	fma.rn.f64 	%fd16, %fd15, %fd13, 0d3EFA01997C89EB71;
	fma.rn.f64 	%fd17, %fd16, %fd13, 0d3F2A01A014761F65;
	fma.rn.f64 	%fd18, %fd17, %fd13, 0d3F56C16C1852B7AF;
	fma.rn.f64 	%fd19, %fd18, %fd13, 0d3F81111111122322;
	fma.rn.f64 	%fd20, %fd19, %fd13, 0d3FA55555555502A1;
	fma.rn.f64 	%fd21, %fd20, %fd13, 0d3FC5555555555511;
	fma.rn.f64 	%fd22, %fd21, %fd13, 0d3FE000000000000B;
	fma.rn.f64 	%fd23, %fd22, %fd13, 0d3FF0000000000000;
	fma.rn.f64 	%fd24, %fd23, %fd13, 0d3FF0000000000000;
	{
	.reg .b32 %temp; 
	mov.b64 	{%r3, %temp}, %fd24;
	}
	{
	.reg .b32 %temp; 
	mov.b64 	{%temp, %r4}, %fd24;
	}
	shl.b32 	%r11, %r2, 20;
	add.s32 	%r12, %r11, %r4;
	mov.b64 	%fd28, {%r3, %r12};
	{
	.reg .b32 %temp; 
	mov.b64 	{%temp, %r13}, %fd1;
	}
	mov.b32 	%f2, %r13;
	abs.f32 	%f1, %f2;
	setp.lt.f32 	%p2, %f1, 0f4086232B;
	@%p2 bra 	$L__BB0_5;
	setp.lt.f64 	%p3, %fd1, 0d0000000000000000;
	add.f64 	%fd25, %fd1, 0d7FF0000000000000;
	selp.f64 	%fd28, 0d0000000000000000, %fd25, %p3;
	setp.geu.f32 	%p4, %f1, 0f40874800;
	@%p4 bra 	$L__BB0_5;
	shr.u32 	%r14, %r2, 31;
	add.s32 	%r15, %r2, %r14;
	shr.s32 	%r16, %r15, 1;
	shl.b32 	%r17, %r16, 20;
	add.s32 	%r18, %r4, %r17;
	mov.b64 	%fd26, {%r3, %r18};
	sub.s32 	%r19, %r2, %r16;
	shl.b32 	%r20, %r19, 20;
	add.s32 	%r21, %r20, 1072693248;
	mov.b32 	%r22, 0;
	mov.b64 	%fd27, {%r22, %r21};
	mul.f64 	%fd28, %fd27, %fd26;
$L__BB0_5:
	add.s64 	%rd13, %rd1, %rd7;
	st.global.f64 	[%rd13], %fd28;
$L__BB0_6:
	ret;

}
	// .globl	_Z3hncPdS_S_
.visible .entry _Z3hncPdS_S_(
	.param .u64 .ptr .align 1 _Z3hncPdS_S__param_0,
	.param .u64 .ptr .align 1 _Z3hncPdS_S__param_1,
	.param .u64 .ptr .align 1 _Z3hncPdS_S__param_2
)
{
	.reg .pred 	%p<4>;
	.reg .b32 	%r<23>;
	.reg .b32 	%f<3>;
	.reg .b64 	%rd<12>;
	.reg .b64 	%fd<28>;

	ld.param.u64 	%rd1, [_Z3hncPdS_S__param_0];
	ld.param.u64 	%rd2, [_Z3hncPdS_S__param_1];
	ld.param.u64 	%rd3, [_Z3hncPdS_S__param_2];
	cvta.to.global.u64 	%rd4, %rd2;
	cvta.to.global.u64 	%rd5, %rd3;
	mov.u32 	%r5, %tid.x;
	mov.u32 	%r6, %ctaid.x;
	mov.u32 	%r7, %ntid.x;
	mov.u32 	%r8, %ctaid.y;
	mov.u32 	%r9, %nctaid.x;
	mad.lo.s32 	%r10, %r9, %r8, %r6;
	mad.lo.s32 	%r1, %r10, %r7, %r5;
	mul.wide.u32 	%rd6, %r1, 8;
	add.s64 	%rd7, %rd5, %rd6;
	ld.global.f64 	%fd6, [%rd7];
	add.s64 	%rd8, %rd4, %rd6;
	ld.global.f64 	%fd7, [%rd8];
	sub.f64 	%fd1, %fd7, %fd6;
	fma.rn.f64 	%fd8, %fd1, 0d3FF71547652B82FE, 0d4338000000000000;
	{
	.reg .b32 %temp; 
	mov.b64 	{%r2, %temp}, %fd8;
	}
	mov.f64 	%fd9, 0dC338000000000000;
	add.rn.f64 	%fd10, %fd8, %fd9;
	fma.rn.f64 	%fd11, %fd10, 0dBFE62E42FEFA39EF, %fd1;
	fma.rn.f64 	%fd12, %fd10, 0dBC7ABC9E3B39803F, %fd11;
	fma.rn.f64 	%fd13, %fd12, 0d3E5ADE1569CE2BDF, 0d3E928AF3FCA213EA;
	fma.rn.f64 	%fd14, %fd13, %fd12, 0d3EC71DEE62401315;
	fma.rn.f64 	%fd15, %fd14, %fd12, 0d3EFA01997C89EB71;
	fma.rn.f64 	%fd16, %fd15, %fd12, 0d3F2A01A014761F65;
	fma.rn.f64 	%fd17, %fd16, %fd12, 0d3F56C16C1852B7AF;
	fma.rn.f64 	%fd18, %fd17, %fd12, 0d3F81111111122322;
	fma.rn.f64 	%fd19, %fd18, %fd12, 0d3FA55555555502A1;
	fma.rn.f64 	%fd20, %fd19, %fd12, 0d3FC5555555555511;
	fma.rn.f64 	%fd21, %fd20, %fd12, 0d3FE000000000000B;
	fma.rn.f64 	%fd22, %fd21, %fd12, 0d3FF0000000000000;
	fma.rn.f64 	%fd23, %fd22, %fd12, 0d3FF0000000000000;
	{
	.reg .b32 %temp; 
	mov.b64 	{%r3, %temp}, %fd23;
	}
	{
	.reg .b32 %temp; 
	mov.b64 	{%temp, %r4}, %fd23;
	}
	shl.b32 	%r11, %r2, 20;
	add.s32 	%r12, %r11, %r4;
	mov.b64 	%fd27, {%r3, %r12};
	{
	.reg .b32 %temp; 
	mov.b64 	{%temp, %r13}, %fd1;
	}
	mov.b32 	%f2, %r13;
	abs.f32 	%f1, %f2;
	setp.lt.f32 	%p1, %f1, 0f4086232B;
	@%p1 bra 	$L__BB1_3;
	setp.lt.f64 	%p2, %fd1, 0d0000000000000000;
	add.f64 	%fd24, %fd1, 0d7FF0000000000000;
	selp.f64 	%fd27, 0d0000000000000000, %fd24, %p2;
	setp.geu.f32 	%p3, %f1, 0f40874800;
	@%p3 bra 	$L__BB1_3;
	shr.u32 	%r14, %r2, 31;
	add.s32 	%r15, %r2, %r14;
	shr.s32 	%r16, %r15, 1;
	shl.b32 	%r17, %r16, 20;
	add.s32 	%r18, %r4, %r17;
	mov.b64 	%fd25, {%r3, %r18};
	sub.s32 	%r19, %r2, %r16;
	shl.b32 	%r20, %r19, 20;
	add.s32 	%r21, %r20, 1072693248;
	mov.b32 	%r22, 0;
	mov.b64 	%fd26, {%r22, %r21};
	mul.f64 	%fd27, %fd26, %fd25;
$L__BB1_3:
	cvta.to.global.u64 	%rd9, %rd1;
	add.s64 	%rd11, %rd9, %rd6;
	st.global.f64 	[%rd11], %fd27;
	ret;

}
	// .globl	_Z6trm1mtP7double2PdS1_S1_d
.visible .entry _Z6trm1mtP7double2PdS1_S1_d(
	.param .u64 .ptr .align 1 _Z6trm1mtP7double2PdS1_S1_d_param_0,
	.param .u64 .ptr .align 1 _Z6trm1mtP7double2PdS1_S1_d_param_1,
	.param .u64 .ptr .align 1 _Z6trm1mtP7double2PdS1_S1_d_param_2,
	.param .u64 .ptr .align 1 _Z6trm1mtP7double2PdS1_S1_d_param_3,
	.param .f64 _Z6trm1mtP7double2PdS1_S1_d_param_4
)
{
	.reg .b32 	%r<8>;
	.reg .b64 	%rd<15>;
	.reg .b64 	%fd<9>;

	ld.param.u64 	%rd1, [_Z6trm1mtP7double2PdS1_S1_d_param_0];
	ld.param.u64 	%rd2, [_Z6trm1mtP7double2PdS1_S1_d_param_1];
	ld.param.u64 	%rd3, [_Z6trm1mtP7double2PdS1_S1_d_param_2];
	ld.param.u64 	%rd4, [_Z6trm1mtP7double2PdS1_S1_d_param_3];
	ld.param.f64 	%fd1, [_Z6trm1mtP7double2PdS1_S1_d_param_4];
	cvta.to.global.u64 	%rd5, %rd1;
	cvta.to.global.u64 	%rd6, %rd4;
	cvta.to.global.u64 	%rd7, %rd3;
	cvta.to.global.u64 	%rd8, %rd2;
	mov.u32 	%r1, %tid.x;
	mov.u32 	%r2, %ctaid.x;
	mov.u32 	%r3, %ntid.x;
	mov.u32 	%r4, %ctaid.y;
	mov.u32 	%r5, %nctaid.x;
	mad.lo.s32 	%r6, %r5, %r4, %r2;
	mad.lo.s32 	%r7, %r6, %r3, %r1;
	mul.wide.u32 	%rd9, %r7, 8;
	add.s64 	%rd10, %rd8, %rd9;
	ld.global.f64 	%fd2, [%rd10];
	add.f64 	%fd3, %fd2, 0dBFF0000000000000;
	add.s64 	%rd11, %rd7, %rd9;
	ld.global.f64 	%fd4, [%rd11];
	sub.f64 	%fd5, %fd3, %fd4;
	add.s64 	%rd12, %rd6, %rd9;
	ld.global.f64 	%fd6, [%rd12];
	fma.rn.f64 	%fd7, %fd1, %fd6, %fd5;
	mul.wide.u32 	%rd13, %r7, 16;
	add.s64 	%rd14, %rd5, %rd13;
	mov.f64 	%fd8, 0d0000000000000000;
	st.global.v2.f64 	[%rd14], {%fd7, %fd8};
	ret;

}
	// .globl	_Z5pqvfrP7double2Pdd
.visible .entry _Z5pqvfrP7double2Pdd(
	.param .u64 .ptr .align 1 _Z5pqvfrP7double2Pdd_param_0,
	.param .u64 .ptr .align 1 _Z5pqvfrP7double2Pdd_param_1,
	.param .f64 _Z5pqvfrP7double2Pdd_param_2
)
{
	.reg .b32 	%r<8>;
	.reg .b64 	%rd<9>;
	.reg .b64 	%fd<5>;

	ld.param.u64 	%rd1, [_Z5pqvfrP7double2Pdd_param_0];
	ld.param.u64 	%rd2, [_Z5pqvfrP7double2Pdd_param_1];
	ld.param.f64 	%fd1, [_Z5pqvfrP7double2Pdd_param_2];
	cvta.to.global.u64 	%rd3, %rd1;
	cvta.to.global.u64 	%rd4, %rd2;
	mov.u32 	%r1, %tid.x;
	mov.u32 	%r2, %ctaid.x;
	mov.u32 	%r3, %ntid.x;
	mov.u32 	%r4, %ctaid.y;
	mov.u32 	%r5, %nctaid.x;
	mad.lo.s32 	%r6, %r5, %r4, %r2;
	mad.lo.s32 	%r7, %r6, %r3, %r1;
	mul.wide.u32 	%rd5, %r7, 8;
	add.s64 	%rd6, %rd4, %rd5;
	ld.global.f64 	%fd2, [%rd6];
	mul.wide.u32 	%rd7, %r7, 16;
	add.s64 	%rd8, %rd3, %rd7;
	ld.global.f64 	%fd3, [%rd8];
	fma.rn.f64 	%fd4, %fd1, %fd2, %fd3;
	st.global.f64 	[%rd8], %fd4;
	ret;

}
	// .globl	_Z5mqvfkP7double2S0_d
.visible .entry _Z5mqvfkP7double2S0_d(
	.param .u64 .ptr .align 1 _Z5mqvfkP7double2S0_d_param_0,
	.param .u64 .ptr .align 1 _Z5mqvfkP7double2S0_d_param_1,
	.param .f64 _Z5mqvfkP7double2S0_d_param_2
)
{
	.reg .b32 	%r<8>;
	.reg .b64 	%rd<8>;
	.reg .b64 	%fd<10>;

	ld.param.u64 	%rd1, [_Z5mqvfkP7double2S0_d_param_0];
	ld.param.u64 	%rd2, [_Z5mqvfkP7double2S0_d_param_1];
	ld.param.f64 	%fd1, [_Z5mqvfkP7double2S0_d_param_2];
	cvta.to.global.u64 	%rd3, %rd1;
	cvta.to.global.u64 	%rd4, %rd2;
	mov.u32 	%r1, %tid.x;
	mov.u32 	%r2, %ctaid.x;
	mov.u32 	%r3, %ntid.x;
	mov.u32 	%r4, %ctaid.y;
	mov.u32 	%r5, %nctaid.x;
	mad.lo.s32 	%r6, %r5, %r4, %r2;
	mad.lo.s32 	%r7, %r6, %r3, %r1;
	mul.wide.u32 	%rd5, %r7, 16;
	add.s64 	%rd6, %rd4, %rd5;
	ld.global.v2.f64 	{%fd2, %fd3}, [%rd6];
	mul.f64 	%fd4, %fd1, %fd2;
	add.s64 	%rd7, %rd3, %rd5;
	ld.global.v2.f64 	{%fd5, %fd6}, [%rd7];
	sub.f64 	%fd7, %fd5, %fd4;
	mul.f64 	%fd8, %fd1, %fd3;
	sub.f64 	%fd9, %fd6, %fd8;
	st.global.v2.f64 	[%rd7], {%fd7, %fd9};
	ret;

}
	// .globl	_Z2ozP7double2S0_Pdi
.visible .entry _Z2ozP7double2S0_Pdi(
	.param .u64 .ptr .align 1 _Z2ozP7double2S0_Pdi_param_0,
	.param .u64 .ptr .align 1 _Z2ozP7double2S0_Pdi_param_1,
	.param .u64 .ptr .align 1 _Z2ozP7double2S0_Pdi_param_2,
	.param .u32 _Z2ozP7double2S0_Pdi_param_3
)
{
	.reg .pred 	%p<10>;
	.reg .b32 	%r<86>;
	.reg .b64 	%rd<70>;
	.reg .b64 	%fd<114>;

	ld.param.u64 	%rd4, [_Z2ozP7double2S0_Pdi_param_1];
	ld.param.u64 	%rd5, [_Z2ozP7double2S0_Pdi_param_2];
	ld.param.u32 	%r44, [_Z2ozP7double2S0_Pdi_param_3];
	cvta.to.global.u64 	%rd1, %rd5;
	cvta.to.global.u64 	%rd2, %rd4;
	mov.u32 	%r1, %tid.x;
	mov.u32 	%r2, %ctaid.x;
	mov.u32 	%r3, %ntid.x;
	mov.u32 	%r4, %ctaid.y;
	mov.u32 	%r5, %nctaid.x;
	mad.lo.s32 	%r45, %r5, %r4, %r2;
	mad.lo.s32 	%r6, %r45, %r3, %r1;
	mul.lo.s32 	%r46, %r3, %r5;
	mov.u32 	%r7, %nctaid.y;
	mul.lo.s32 	%r8, %r46, %r7;
	setp.eq.s32 	%p1, %r44, 0;
	mov.f64 	%fd112, 0d0000000000000000;
	mov.f64 	%fd113, %fd112;
	@%p1 bra 	$L__BB5_12;
	and.b32  	%r9, %r44, 7;
	setp.lt.u32 	%p2, %r44, 8;
	mov.f64 	%fd113, 0d0000000000000000;
	mov.b32 	%r84, 0;
	mov.f64 	%fd112, %fd113;
	@%p2 bra 	$L__BB5_4;
	and.b32  	%r84, %r44, -8;
	neg.s32 	%r82, %r84;
	add.s32 	%r48, %r7, %r4;
	mad.lo.s32 	%r49, %r5, %r48, %r2;
	mad.lo.s32 	%r81, %r3, %r49, %r1;
	mul.lo.s32 	%r50, %r3, %r7;
	mul.lo.s32 	%r51, %r50, %r5;
	shl.b32 	%r13, %r51, 3;
	shl.b32 	%r52, %r7, 1;
	add.s32 	%r53, %r4, %r52;
	mad.lo.s32 	%r54, %r5, %r53, %r2;
	mad.lo.s32 	%r80, %r3, %r54, %r1;
	mad.lo.s32 	%r55, %r7, 3, %r4;
	mad.lo.s32 	%r56, %r5, %r55, %r2;
	mad.lo.s32 	%r79, %r3, %r56, %r1;
	shl.b32 	%r57, %r7, 2;
	add.s32 	%r58, %r4, %r57;
	mad.lo.s32 	%r59, %r5, %r58, %r2;
	mad.lo.s32 	%r78, %r3, %r59, %r1;
	mad.lo.s32 	%r60, %r7, 5, %r4;
	mad.lo.s32 	%r61, %r5, %r60, %r2;
	mad.lo.s32 	%r77, %r3, %r61, %r1;
	mad.lo.s32 	%r62, %r7, 6, %r4;
	mad.lo.s32 	%r63, %r5, %r62, %r2;
	mad.lo.s32 	%r76, %r3, %r63, %r1;
	mad.lo.s32 	%r64, %r7, 7, %r4;
	mad.lo.s32 	%r65, %r5, %r64, %r2;
	mad.lo.s32 	%r75, %r3, %r65, %r1;
	mov.f64 	%fd113, 0d0000000000000000;
	mov.u32 	%r74, %r6;
$L__BB5_3:
	.pragma "nounroll";
	mul.wide.u32 	%rd6, %r74, 16;
	add.s64 	%rd7, %rd2, %rd6;
	ld.global.v2.f64 	{%fd29, %fd30}, [%rd7];
	mul.wide.u32 	%rd8, %r74, 8;
	add.s64 	%rd9, %rd1, %rd8;
	ld.global.f64 	%fd31, [%rd9];
	fma.rn.f64 	%fd32, %fd29, %fd31, %fd112;
	fma.rn.f64 	%fd33, %fd31, %fd30, %fd113;
	mul.wide.u32 	%rd10, %r81, 16;
	add.s64 	%rd11, %rd2, %rd10;
	ld.global.v2.f64 	{%fd34, %fd35}, [%rd11];
	mul.wide.u32 	%rd12, %r81, 8;
	add.s64 	%rd13, %rd1, %rd12;
	ld.global.f64 	%fd36, [%rd13];
	fma.rn.f64 	%fd37, %fd34, %fd36, %fd32;
	fma.rn.f64 	%fd38, %fd36, %fd35, %fd33;
	mul.wide.u32 	%rd14, %r80, 16;
	add.s64 	%rd15, %rd2, %rd14;
	ld.global.v2.f64 	{%fd39, %fd40}, [%rd15];
	mul.wide.u32 	%rd16, %r80, 8;
	add.s64 	%rd17, %rd1, %rd16;
	ld.global.f64 	%fd41, [%rd17];
	fma.rn.f64 	%fd42, %fd39, %fd41, %fd37;
	fma.rn.f64 	%fd43, %fd41, %fd40, %fd38;
	mul.wide.u32 	%rd18, %r79, 16;
	add.s64 	%rd19, %rd2, %rd18;
	ld.global.v2.f64 	{%fd44, %fd45}, [%rd19];
	mul.wide.u32 	%rd20, %r79, 8;
	add.s64 	%rd21, %rd1, %rd20;
	ld.global.f64 	%fd46, [%rd21];
	fma.rn.f64 	%fd47, %fd44, %fd46, %fd42;
	fma.rn.f64 	%fd48, %fd46, %fd45, %fd43;
	mul.wide.u32 	%rd22, %r78, 16;
	add.s64 	%rd23, %rd2, %rd22;
	ld.global.v2.f64 	{%fd49, %fd50}, [%rd23];
	mul.wide.u32 	%rd24, %r78, 8;
	add.s64 	%rd25, %rd1, %rd24;
	ld.global.f64 	%fd51, [%rd25];
	fma.rn.f64 	%fd52, %fd49, %fd51, %fd47;
	fma.rn.f64 	%fd53, %fd51, %fd50, %fd48;
	mul.wide.u32 	%rd26, %r77, 16;
	add.s64 	%rd27, %rd2, %rd26;
	ld.global.v2.f64 	{%fd54, %fd55}, [%rd27];
	mul.wide.u32 	%rd28, %r77, 8;
	add.s64 	%rd29, %rd1, %rd28;
	ld.global.f64 	%fd56, [%rd29];
	fma.rn.f64 	%fd57, %fd54, %fd56, %fd52;
	fma.rn.f64 	%fd58, %fd56, %fd55, %fd53;
	mul.wide.u32 	%rd30, %r76, 16;
	add.s64 	%rd31, %rd2, %rd30;
	ld.global.v2.f64 	{%fd59, %fd60}, [%rd31];
	mul.wide.u32 	%rd32, %r76, 8;
	add.s64 	%rd33, %rd1, %rd32;
	ld.global.f64 	%fd61, [%rd33];
	fma.rn.f64 	%fd62, %fd59, %fd61, %fd57;
	fma.rn.f64 	%fd63, %fd61, %fd60, %fd58;
	mul.wide.u32 	%rd34, %r75, 16;
	add.s64 	%rd35, %rd2, %rd34;
	ld.global.v2.f64 	{%fd64, %fd65}, [%rd35];
	mul.wide.u32 	%rd36, %r75, 8;
	add.s64 	%rd37, %rd1, %rd36;
	ld.global.f64 	%fd66, [%rd37];
	fma.rn.f64 	%fd112, %fd64, %fd66, %fd62;
	fma.rn.f64 	%fd113, %fd66, %fd65, %fd63;
	add.s32 	%r82, %r82, 8;
	add.s32 	%r81, %r81, %r13;
	add.s32 	%r80, %r80, %r13;
	add.s32 	%r79, %r79, %r13;
	add.s32 	%r78, %r78, %r13;
	add.s32 	%r77, %r77, %r13;
	add.s32 	%r76, %r76, %r13;
	add.s32 	%r75, %r75, %r13;
	add.s32 	%r74, %r74, %r13;
	setp.ne.s32 	%p3, %r82, 0;
	@%p3 bra 	$L__BB5_3;
$L__BB5_4:
	setp.eq.s32 	%p4, %r9, 0;
	@%p4 bra 	$L__BB5_12;
	and.b32  	%r39, %r44, 3;
	setp.lt.u32 	%p5, %r9, 4;
	@%p5 bra 	$L__BB5_7;
	mad.lo.s32 	%r66, %r8, %r84, %r6;
	mul.wide.u32 	%rd38, %r66, 16;
	add.s64 	%rd39, %rd2, %rd38;
	ld.global.v2.f64 	{%fd68, %fd69}, [%rd39];
	mul.wide.u32 	%rd40, %r66, 8;
	add.s64 	%rd41, %rd1, %rd40;
	ld.global.f64 	%fd70, [%rd41];
	fma.rn.f64 	%fd71, %fd68, %fd70, %fd112;
	fma.rn.f64 	%fd72, %fd70, %fd69, %fd113;
	add.s32 	%r67, %r66, %r8;
	mul.wide.u32 	%rd42, %r67, 16;
	add.s64 	%rd43, %rd2, %rd42;
	ld.global.v2.f64 	{%fd73, %fd74}, [%rd43];
	mul.wide.u32 	%rd44, %r67, 8;
	add.s64 	%rd45, %rd1, %rd44;
	ld.global.f64 	%fd75, [%rd45];
	fma.rn.f64 	%fd76, %fd73, %fd75, %fd71;
	fma.rn.f64 	%fd77, %fd75, %fd74, %fd72;
	add.s32 	%r68, %r67, %r8;
	mul.wide.u32 	%rd46, %r68, 16;
	add.s64 	%rd47, %rd2, %rd46;
	ld.global.v2.f64 	{%fd78, %fd79}, [%rd47];
	mul.wide.u32 	%rd48, %r68, 8;
	add.s64 	%rd49, %rd1, %rd48;
	ld.global.f64 	%fd80, [%rd49];
	fma.rn.f64 	%fd81, %fd78, %fd80, %fd76;
	fma.rn.f64 	%fd82, %fd80, %fd79, %fd77;
	add.s32 	%r69, %r68, %r8;
	mul.wide.u32 	%rd50, %r69, 16;
	add.s64 	%rd51, %rd2, %rd50;
	ld.global.v2.f64 	{%fd83, %fd84}, [%rd51];
	mul.wide.u32 	%rd52, %r69, 8;
	add.s64 	%rd53, %rd1, %rd52;
	ld.global.f64 	%fd85, [%rd53];
	fma.rn.f64 	%fd112, %fd83, %fd85, %fd81;
	fma.rn.f64 	%fd113, %fd85, %fd84, %fd82;
	add.s32 	%r84, %r84, 4;
$L__BB5_7:
	setp.eq.s32 	%p6, %r39, 0;
	@%p6 bra 	$L__BB5_12;
	setp.eq.s32 	%p7, %r39, 1;
	@%p7 bra 	$L__BB5_10;
	mad.lo.s32 	%r70, %r8, %r84, %r6;
	mul.wide.u32 	%rd54, %r70, 16;
	add.s64 	%rd55, %rd2, %rd54;
	ld.global.v2.f64 	{%fd87, %fd88}, [%rd55];
	mul.wide.u32 	%rd56, %r70, 8;
	add.s64 	%rd57, %rd1, %rd56;
	ld.global.f64 	%fd89, [%rd57];
	fma.rn.f64 	%fd90, %fd87, %fd89, %fd112;
	fma.rn.f64 	%fd91, %fd89, %fd88, %fd113;
	add.s32 	%r71, %r70, %r8;
	mul.wide.u32 	%rd58, %r71, 16;
	add.s64 	%rd59, %rd2, %rd58;
	ld.global.v2.f64 	{%fd92, %fd93}, [%rd59];
	mul.wide.u32 	%rd60, %r71, 8;
	add.s64 	%rd61, %rd1, %rd60;
	ld.global.f64 	%fd94, [%rd61];
	fma.rn.f64 	%fd112, %fd92, %fd94, %fd90;
	fma.rn.f64 	%fd113, %fd94, %fd93, %fd91;
	add.s32 	%r84, %r84, 2;
$L__BB5_10:
	and.b32  	%r72, %r44, 1;
	setp.eq.b32 	%p8, %r72, 1;
	not.pred 	%p9, %p8;
	@%p9 bra 	$L__BB5_12;
	mad.lo.s32 	%r73, %r8, %r84, %r6;
	mul.wide.u32 	%rd62, %r73, 16;
	add.s64 	%rd63, %rd2, %rd62;
	ld.global.v2.f64 	{%fd95, %fd96}, [%rd63];
	mul.wide.u32 	%rd64, %r73, 8;
	add.s64 	%rd65, %rd1, %rd64;
	ld.global.f64 	%fd97, [%rd65];
	fma.rn.f64 	%fd112, %fd95, %fd97, %fd112;
	fma.rn.f64 	%fd113, %fd97, %fd96, %fd113;
$L__BB5_12:
	ld.param.u64 	%rd69, [_Z2ozP7double2S0_Pdi_param_0];
	cvta.to.global.u64 	%rd66, %rd69;
	mul.wide.u32 	%rd67, %r6, 16;
	add.s64 	%rd68, %rd66, %rd67;
	st.global.v2.f64 	[%rd68], {%fd112, %fd113};
	ret;

}
	// .globl	_Z2trP7double2PdS0_
.visible .entry _Z2trP7double2PdS0_(
	.param .u64 .ptr .align 1 _Z2trP7double2PdS0__param_0,
	.param .u64 .ptr .align 1 _Z2trP7double2PdS0__param_1,
	.param .u64 .ptr .align 1 _Z2trP7double2PdS0__param_2
)
{
	.reg .b32 	%r<8>;
	.reg .b64 	%rd<12>;
	.reg .b64 	%fd<5>;

	ld.param.u64 	%rd1, [_Z2trP7double2PdS0__param_0];
	ld.param.u64 	%rd2, [_Z2trP7double2PdS0__param_1];
	ld.param.u64 	%rd3, [_Z2trP7double2PdS0__param_2];
	cvta.to.global.u64 	%rd4, %rd3;
	cvta.to.global.u64 	%rd5, %rd1;
	cvta.to.global.u64 	%rd6, %rd2;
	mov.u32 	%r1, %tid.x;
	mov.u32 	%r2, %ctaid.x;
	mov.u32 	%r3, %ntid.x;
	mov.u32 	%r4, %ctaid.y;
	mov.u32 	%r5, %nctaid.x;
	mad.lo.s32 	%r6, %r5, %r4, %r2;
	mad.lo.s32 	%r7, %r6, %r3, %r1;
	mul.wide.u32 	%rd7, %r7, 8;
	add.s64 	%rd8, %rd6, %rd7;
	ld.global.f64 	%fd1, [%rd8];
	mul.wide.u32 	%rd9, %r7, 16;
	add.s64 	%rd10, %rd5, %rd9;
	st.global.f64 	[%rd10], %fd1;
	add.s64 	%rd11, %rd4, %rd9;
	ld.global.f64 	%fd2, [%rd11];
	add.f64 	%fd3, %fd2, 0d3FF0000000000000;
	sub.f64 	%fd4, %fd3, %fd1;
	st.global.f64 	[%rd8], %fd4;
	ret;

}


// ===== COMPILED SASS (sm_100) =====

	.target	sm_100

	.elftype	@"ET_EXEC"


//--------------------- .note.nv.tkinfo           --------------------------
	.section	.note.nv.tkinfo,"",@"SHT_NOTE"
	.sectionflags	@"SHF_NOTE_NV_TKINFO"
	.tkinfo
        /*0018*/ 	.word	0x00000002
        /*0030*/ 	.string	""
        /*0030*/ 	.string	"ptxas"
        /*0030*/ 	.string	"Cuda compilation tools, release 13.0, V13.0.88"
        /*0030*/ 	.string	"Build cuda_13.0.r13.0/compiler.36424714_0"
        /*0030*/ 	.string	"-arch sm_100 -m 64 "



//--------------------- .note.nv.cuinfo           --------------------------
	.section	.note.nv.cuinfo,"",@"SHT_NOTE"
	.sectionflags	@"SHF_NOTE_NV_CUINFO"
        /*0018*/ 	.short	0x0002
        /*001a*/ 	.short	0x0064
        /*001c*/ 	.short	0x0082
	.zero		2


//--------------------- .nv.info                  --------------------------
	.section	.nv.info,"",@"SHT_CUDA_INFO"
	.align	4


	//----- nvinfo : EIATTR_REGCOUNT
	.align		4
        /*0000*/ 	.byte	0x04, 0x2f
        /*0002*/ 	.short	(.L_1 - .L_0)
	.align		4
.L_0:
        /*0004*/ 	.word	index@(_Z2khPdS_S_)
        /*0008*/ 	.word	0x0000000e


	//----- nvinfo : EIATTR_FRAME_SIZE
	.align		4
.L_1:
        /*000c*/ 	.byte	0x04, 0x11
        /*000e*/ 	.short	(.L_3 - .L_2)
	.align		4
.L_2:
        /*0010*/ 	.word	index@(_Z2khPdS_S_)
        /*0014*/ 	.word	0x00000000


	//----- nvinfo : EIATTR_REGCOUNT
	.align		4
.L_3:
        /*0018*/ 	.byte	0x04, 0x2f
        /*001a*/ 	.short	(.L_5 - .L_4)
	.align		4
.L_4:
        /*001c*/ 	.word	index@(_Z3hncPdS_S_)
        /*0020*/ 	.word	0x00000010


	//----- nvinfo : EIATTR_FRAME_SIZE
	.align		4
.L_5:
        /*0024*/ 	.byte	0x04, 0x11
        /*0026*/ 	.short	(.L_7 - .L_6)
	.align		4
.L_6:
        /*0028*/ 	.word	index@(_Z3hncPdS_S_)
        /*002c*/ 	.word	0x00000000


	//----- nvinfo : EIATTR_REGCOUNT
	.align		4
.L_7:
        /*0030*/ 	.byte	0x04, 0x2f
        /*0032*/ 	.short	(.L_9 - .L_8)
	.align		4
.L_8:
        /*0034*/ 	.word	index@(_Z6trm1mtP7double2PdS1_S1_d)
        /*0038*/ 	.word	0x00000014


	//----- nvinfo : EIATTR_FRAME_SIZE
	.align		4
.L_9:
        /*003c*/ 	.byte	0x04, 0x11
        /*003e*/ 	.short	(.L_11 - .L_10)
	.align		4
.L_10:
        /*0040*/ 	.word	index@(_Z6trm1mtP7double2PdS1_S1_d)
        /*0044*/ 	.word	0x00000000


	//----- nvinfo : EIATTR_REGCOUNT
	.align		4
.L_11:
        /*0048*/ 	.byte	0x04, 0x2f
        /*004a*/ 	.short	(.L_13 - .L_12)
	.align		4
.L_12:
        /*004c*/ 	.word	index@(_Z5pqvfrP7double2Pdd)
        /*0050*/ 	.word	0x0000000c


	//----- nvinfo : EIATTR_FRAME_SIZE
	.align		4
.L_13:
        /*0054*/ 	.byte	0x04, 0x11
        /*0056*/ 	.short	(.L_15 - .L_14)
	.align		4
.L_14:
        /*0058*/ 	.word	index@(_Z5pqvfrP7double2Pdd)
        /*005c*/ 	.word	0x00000000


	//----- nvinfo : EIATTR_REGCOUNT
	.align		4
.L_15:
        /*0060*/ 	.byte	0x04, 0x2f
        /*0062*/ 	.short	(.L_17 - .L_16)
	.align		4
.L_16:
        /*0064*/ 	.word	index@(_Z5mqvfkP7double2S0_d)
        /*0068*/ 	.word	0x00000012


	//----- nvinfo : EIATTR_FRAME_SIZE
	.align		4
.L_17:
        /*006c*/ 	.byte	0x04, 0x11
        /*006e*/ 	.short	(.L_19 - .L_18)
	.align		4
.L_18:
        /*0070*/ 	.word	index@(_Z5mqvfkP7double2S0_d)
        /*0074*/ 	.word	0x00000000


	//----- nvinfo : EIATTR_REGCOUNT
	.align		4
.L_19:
        /*0078*/ 	.byte	0x04, 0x2f
        /*007a*/ 	.short	(.L_21 - .L_20)
	.align		4
.L_20:
        /*007c*/ 	.word	index@(_Z2ozP7double2S0_Pdi)
        /*0080*/ 	.word	0x00000020


	//----- nvinfo : EIATTR_FRAME_SIZE
	.align		4
.L_21:
        /*0084*/ 	.byte	0x04, 0x11
        /*0086*/ 	.short	(.L_23 - .L_22)
	.align		4
.L_22:
        /*0088*/ 	.word	index@(_Z2ozP7double2S0_Pdi)
        /*008c*/ 	.word	0x00000000


	//----- nvinfo : EIATTR_REGCOUNT
	.align		4
.L_23:
        /*0090*/ 	.byte	0x04, 0x2f
        /*0092*/ 	.short	(.L_25 - .L_24)
	.align		4
.L_24:
        /*0094*/ 	.word	index@(_Z2trP7double2PdS0_)
        /*0098*/ 	.word	0x0000000e


	//----- nvinfo : EIATTR_FRAME_SIZE
	.align		4
.L_25:
        /*009c*/ 	.byte	0x04, 0x11
        /*009e*/ 	.short	(.L_27 - .L_26)
	.align		4
.L_26:
        /*00a0*/ 	.word	index@(_Z2trP7double2PdS0_)
        /*00a4*/ 	.word	0x00000000


	//----- nvinfo : EIATTR_MIN_STACK_SIZE
	.align		4
.L_27:
        /*00a8*/ 	.byte	0x04, 0x12
        /*00aa*/ 	.short	(.L_29 - .L_28)
	.align		4
.L_28:
        /*00ac*/ 	.word	index@(_Z2trP7double2PdS0_)
        /*00b0*/ 	.word	0x00000000


	//----- nvinfo : EIATTR_MIN_STACK_SIZE
	.align		4
.L_29:
        /*00b4*/ 	.byte	0x04, 0x12
        /*00b6*/ 	.short	(.L_31 - .L_30)
	.align		4
.L_30:
        /*00b8*/ 	.word	index@(_Z2ozP7double2S0_Pdi)
        /*00bc*/ 	.word	0x00000000


	//----- nvinfo : EIATTR_MIN_STACK_SIZE
	.align		4
.L_31:
        /*00c0*/ 	.byte	0x04, 0x12
        /*00c2*/ 	.short	(.L_33 - .L_32)
	.align		4
.L_32:
        /*00c4*/ 	.word	index@(_Z5mqvfkP7double2S0_d)
        /*00c8*/ 	.word	0x00000000


	//----- nvinfo : EIATTR_MIN_STACK_SIZE
	.align		4
.L_33:
        /*00cc*/ 	.byte	0x04, 0x12
        /*00ce*/ 	.short	(.L_35 - .L_34)
	.align		4
.L_34:
        /*00d0*/ 	.word	index@(_Z5pqvfrP7double2Pdd)
        /*00d4*/ 	.word	0x00000000


	//----- nvinfo : EIATTR_MIN_STACK_SIZE
	.align		4
.L_35:
        /*00d8*/ 	.byte	0x04, 0x12
        /*00da*/ 	.short	(.L_37 - .L_36)
	.align		4
.L_36:
        /*00dc*/ 	.word	index@(_Z6trm1mtP7double2PdS1_S1_d)
        /*00e0*/ 	.word	0x00000000


	//----- nvinfo : EIATTR_MIN_STACK_SIZE
	.align		4
.L_37:
        /*00e4*/ 	.byte	0x04, 0x12
        /*00e6*/ 	.short	(.L_39 - .L_38)
	.align		4
.L_38:
        /*00e8*/ 	.word	index@(_Z3hncPdS_S_)
        /*00ec*/ 	.word	0x00000000


	//----- nvinfo : EIATTR_MIN_STACK_SIZE
	.align		4
.L_39:
        /*00f0*/ 	.byte	0x04, 0x12
        /*00f2*/ 	.short	(.L_41 - .L_40)
	.align		4
.L_40:
        /*00f4*/ 	.word	index@(_Z2khPdS_S_)
        /*00f8*/ 	.word	0x00000000
.L_41:


//--------------------- .nv.compat                --------------------------
	.section	.nv.compat,"",@"SHT_CUDA_COMPAT_INFO"
	.align	4
        /*0000*/ 	.byte	0x02, 0x09, 0x00, 0x00, 0x02, 0x02, 0x01, 0x00, 0x02, 0x05, 0x05, 0x00, 0x03, 0x07, 0x01, 0x01
        /*0010*/ 	.byte	0x02, 0x03, 0x00, 0x00, 0x02, 0x06, 0x01, 0x00, 0x04, 0x0b, 0x08, 0x00, 0x01, 0x00, 0x00, 0x00
        /*0020*/ 	.byte	0x00, 0x00, 0x00, 0x00


//--------------------- .nv.info._Z2trP7double2PdS0_ --------------------------
	.section	.nv.info._Z2trP7double2PdS0_,"",@"SHT_CUDA_INFO"
	.sectionflags	@""
	.align	4


	//----- nvinfo : EIATTR_CUDA_API_VERSION
	.align		4
        /*0000*/ 	.byte	0x04, 0x37
        /*0002*/ 	.short	(.L_43 - .L_42)
.L_42:
        /*0004*/ 	.word	0x00000082


	//----- nvinfo : EIATTR_KPARAM_INFO
	.align		4
.L_43:
        /*0008*/ 	.byte	0x04, 0x17
        /*000a*/ 	.short	(.L_45 - .L_44)
.L_44:
        /*000c*/ 	.word	0x00000000
        /*0010*/ 	.short	0x0002
        /*0012*/ 	.short	0x0010
        /*0014*/ 	.byte	0x00, 0xf5, 0x21, 0x00


	//----- nvinfo : EIATTR_KPARAM_INFO
	.align		4
.L_45:
        /*0018*/ 	.byte	0x04, 0x17
        /*001a*/ 	.short	(.L_47 - .L_46)
.L_46:
        /*001c*/ 	.word	0x00000000
        /*0020*/ 	.short	0x0001
        /*0022*/ 	.short	0x0008
        /*0024*/ 	.byte	0x00, 0xf5, 0x21, 0x00


	//----- nvinfo : EIATTR_KPARAM_INFO
	.align		4
.L_47:
        /*0028*/ 	.byte	0x04, 0x17
        /*002a*/ 	.short	(.L_49 - .L_48)
.L_48:
        /*002c*/ 	.word	0x00000000
        /*0030*/ 	.short	0x0000
        /*0032*/ 	.short	0x0000
        /*0034*/ 	.byte	0x00, 0xf5, 0x21, 0x00


	//----- nvinfo : EIATTR_SPARSE_MMA_MASK
	.align		4
.L_49:
        /*0038*/ 	.byte	0x03, 0x50
        /*003a*/ 	.short	0x0000


	//----- nvinfo : EIATTR_MAXREG_COUNT
	.align		4
        /*003c*/ 	.byte	0x03, 0x1b
        /*003e*/ 	.short	0x00ff


	//----- nvinfo : EIATTR_MERCURY_ISA_VERSION
	.align		4
        /*0040*/ 	.byte	0x03, 0x5f
        /*0042*/ 	.short	0x0101


	//----- nvinfo : EIATTR_VRC_CTA_INIT_COUNT
	.align		4
        /*0044*/ 	.byte	0x02, 0x4a
	.zero		1
	.zero		1


	//----- nvinfo : EIATTR_EXIT_INSTR_OFFSETS
	.align		4
        /*0048*/ 	.byte	0x04, 0x1c
        /*004a*/ 	.short	(.L_51 - .L_50)


	//   ....[0]....
.L_50:
        /*004c*/ 	.word	0x00000150


	//----- nvinfo : EIATTR_CBANK_PARAM_SIZE
	.align		4
.L_51:
        /*0050*/ 	.byte	0x03, 0x19
        /*0052*/ 	.short	0x0018


	//----- nvinfo : EIATTR_PARAM_CBANK
	.align		4
        /*0054*/ 	.byte	0x04, 0x0a
        /*0056*/ 	.short	(.L_53 - .L_52)
	.align		4
.L_52:
        /*0058*/ 	.word	index@(.nv.constant0._Z2trP7double2PdS0_)
        /*005c*/ 	.short	0x0380
        /*005e*/ 	.short	0x0018


	//----- nvinfo : EIATTR_SW_WAR
	.align		4
.L_53:
        /*0060*/ 	.byte	0x04, 0x36
        /*0062*/ 	.short	(.L_55 - .L_54)
.L_54:
        /*0064*/ 	.word	0x00000008
.L_55:


//--------------------- .nv.info._Z2ozP7double2S0_Pdi --------------------------
	.section	.nv.info._Z2ozP7double2S0_Pdi,"",@"SHT_CUDA_INFO"
	.sectionflags	@""
	.align	4


	//----- nvinfo : EIATTR_CUDA_API_VERSION
	.align		4
        /*0000*/ 	.byte	0x04, 0x37
        /*0002*/ 	.short	(.L_57 - .L_56)
.L_56:
        /*0004*/ 	.word	0x00000082


	//----- nvinfo : EIATTR_KPARAM_INFO
	.align		4
.L_57:
        /*0008*/ 	.byte	0x04, 0x17
        /*000a*/ 	.short	(.L_59 - .L_58)
.L_58:
        /*000c*/ 	.word	0x00000000
        /*0010*/ 	.short	0x0003
        /*0012*/ 	.short	0x0018
        /*0014*/ 	.byte	0x00, 0xf0, 0x11, 0x00


	//----- nvinfo : EIATTR_KPARAM_INFO
	.align		4
.L_59:
        /*0018*/ 	.byte	0x04, 0x17
        /*001a*/ 	.short	(.L_61 - .L_60)
.L_60:
        /*001c*/ 	.word	0x00000000
        /*0020*/ 	.short	0x0002
        /*0022*/ 	.short	0x0010
        /*0024*/ 	.byte	0x00, 0xf5, 0x21, 0x00


	//----- nvinfo : EIATTR_KPARAM_INFO
	.align		4
.L_61:
        /*0028*/ 	.byte	0x04, 0x17
        /*002a*/ 	.short	(.L_63 - .L_62)
.L_62:
        /*002c*/ 	.word	0x00000000
        /*0030*/ 	.short	0x0001
        /*0032*/ 	.short	0x0008
        /*0034*/ 	.byte	0x00, 0xf5, 0x21, 0x00


	//----- nvinfo : EIATTR_KPARAM_INFO
	.align		4
.L_63:
        /*0038*/ 	.byte	0x04, 0x17
        /*003a*/ 	.short	(.L_65 - .L_64)
.L_64:
        /*003c*/ 	.word	0x00000000
        /*0040*/ 	.short	0x0000
        /*0042*/ 	.short	0x0000
        /*0044*/ 	.byte	0x00, 0xf5, 0x21, 0x00


	//----- nvinfo : EIATTR_SPARSE_MMA_MASK
	.align		4
.L_65:
        /*0048*/ 	.byte	0x03, 0x50
        /*004a*/ 	.short	0x0000


	//----- nvinfo : EIATTR_MAXREG_COUNT
	.align		4
        /*004c*/ 	.byte	0x03, 0x1b
        /*004e*/ 	.short	0x00ff


	//----- nvinfo : EIATTR_MERCURY_ISA_VERSION
	.align		4
        /*0050*/ 	.byte	0x03, 0x5f
        /*0052*/ 	.short	0x0101


	//----- nvinfo : EIATTR_VRC_CTA_INIT_COUNT
	.align		4
        /*0054*/ 	.byte	0x02, 0x4a
	.zero		1
	.zero		1


	//----- nvinfo : EIATTR_EXIT_INSTR_OFFSETS
	.align		4
        /*0058*/ 	.byte	0x04, 0x1c
        /*005a*/ 	.short	(.L_67 - .L_66)


	//   ....[0]....
.L_66:
        /*005c*/ 	.word	0x00000c80


	//----- nvinfo : EIATTR_CBANK_PARAM_SIZE
	.align		4
.L_67:
        /*0060*/ 	.byte	0x03, 0x19
        /*0062*/ 	.short	0x001c


	//----- nvinfo : EIATTR_PARAM_CBANK
	.align		4
        /*0064*/ 	.byte	0x04, 0x0a
        /*0066*/ 	.short	(.L_69 - .L_68)
	.align		4
.L_68:
        /*0068*/ 	.word	index@(.nv.constant0._Z2ozP7double2S0_Pdi)
        /*006c*/ 	.short	0x0380
        /*006e*/ 	.short	0x001c


	//----- nvinfo : EIATTR_SW_WAR
	.align		4
.L_69:
        /*0070*/ 	.byte	0x04, 0x36
        /*0072*/ 	.short	(.L_71 - .L_70)
.L_70:
        /*0074*/ 	.word	0x00000008
.L_71:


//--------------------- .nv.info._Z5mqvfkP7double2S0_d --------------------------
	.section	.nv.info._Z5mqvfkP7double2S0_d,"",@"SHT_CUDA_INFO"
	.sectionflags	@""
	.align	4


	//----- nvinfo : EIATTR_CUDA_API_VERSION
	.align		4
        /*0000*/ 	.byte	0x04, 0x37
        /*0002*/ 	.short	(.L_73 - .L_72)
.L_72:
        /*0004*/ 	.word	0x00000082


	//----- nvinfo : EIATTR_KPARAM_INFO
	.align		4
.L_73:
        /*0008*/ 	.byte	0x04, 0x17
        /*000a*/ 	.short	(.L_75 - .L_74)
.L_74:
        /*000c*/ 	.word	0x00000000
        /*0010*/ 	.short	0x0002
        /*0012*/ 	.short	0x0010
        /*0014*/ 	.byte	0x00, 0xf0, 0x21, 0x00


	//----- nvinfo : EIATTR_KPARAM_INFO
	.align		4
.L_75:
        /*0018*/ 	.byte	0x04, 0x17
        /*001a*/ 	.short	(.L_77 - .L_76)
.L_76:
        /*001c*/ 	.word	0x00000000
        /*0020*/ 	.short	0x0001
        /*0022*/ 	.short	0x0008
        /*0024*/ 	.byte	0x00, 0xf5, 0x21, 0x00


	//----- nvinfo : EIATTR_KPARAM_INFO
	.align		4
.L_77:
        /*0028*/ 	.byte	0x04, 0x17
        /*002a*/ 	.short	(.L_79 - .L_78)
.L_78:
        /*002c*/ 	.word	0x00000000
        /*0030*/ 	.short	0x0000
        /*0032*/ 	.short	0x0000
        /*0034*/ 	.byte	0x00, 0xf5, 0x21, 0x00


	//----- nvinfo : EIATTR_SPARSE_MMA_MASK
	.align		4
.L_79:
        /*0038*/ 	.byte	0x03, 0x50
        /*003a*/ 	.short	0x0000


	//----- nvinfo : EIATTR_MAXREG_COUNT
	.align		4
        /*003c*/ 	.byte	0x03, 0x1b
        /*003e*/ 	.short	0x00ff


	//----- nvinfo : EIATTR_MERCURY_ISA_VERSION
	.align		4
        /*0040*/ 	.byte	0x03, 0x5f
        /*0042*/ 	.short	0x0101


	//----- nvinfo : EIATTR_VRC_CTA_INIT_COUNT
	.align		4
        /*0044*/ 	.byte	0x02, 0x4a
	.zero		1
	.zero		1


	//----- nvinfo : EIATTR_EXIT_INSTR_OFFSETS
	.align		4
        /*0048*/ 	.byte	0x04, 0x1c
        /*004a*/ 	.short	(.L_81 - .L_80)


	//   ....[0]....
.L_80:
        /*004c*/ 	.word	0x00000130


	//----- nvinfo : EIATTR_CBANK_PARAM_SIZE
	.align		4
.L_81:
        /*0050*/ 	.byte	0x03, 0x19
        /*0052*/ 	.short	0x0018


	//----- nvinfo : EIATTR_PARAM_CBANK
	.align		4
        /*0054*/ 	.byte	0x04, 0x0a
        /*0056*/ 	.short	(.L_83 - .L_82)
	.align		4
.L_82:
        /*0058*/ 	.word	index@(.nv.constant0._Z5mqvfkP7double2S0_d)
        /*005c*/ 	.short	0x0380
        /*005e*/ 	.short	0x0018


	//----- nvinfo : EIATTR_SW_WAR
	.align		4
.L_83:
        /*0060*/ 	.byte	0x04, 0x36
        /*0062*/ 	.short	(.L_85 - .L_84)
.L_84:
        /*0064*/ 	.word	0x00000008
.L_85:


//--------------------- .nv.info._Z5pqvfrP7double2Pdd --------------------------
	.section	.nv.info._Z5pqvfrP7double2Pdd,"",@"SHT_CUDA_INFO"
	.sectionflags	@""
	.align	4


	//----- nvinfo : EIATTR_CUDA_API_VERSION
	.align		4
        /*0000*/ 	.byte	0x04, 0x37
        /*0002*/ 	.short	(.L_87 - .L_86)
.L_86:
        /*0004*/ 	.word	0x00000082


	//----- nvinfo : EIATTR_KPARAM_INFO
	.align		4
.L_87:
        /*0008*/ 	.byte	0x04, 0x17
        /*000a*/ 	.short	(.L_89 - .L_88)
.L_88:
        /*000c*/ 	.word	0x00000000
        /*0010*/ 	.short	0x0002
        /*0012*/ 	.short	0x0010
        /*0014*/ 	.byte	0x00, 0xf0, 0x21, 0x00


	//----- nvinfo : EIATTR_KPARAM_INFO
	.align		4
.L_89:
        /*0018*/ 	.byte	0x04, 0x17
        /*001a*/ 	.short	(.L_91 - .L_90)
.L_90:
        /*001c*/ 	.word	0x00000000
        /*0020*/ 	.short	0x0001
        /*0022*/ 	.short	0x0008
        /*0024*/ 	.byte	0x00, 0xf5, 0x21, 0x00


	//----- nvinfo : EIATTR_KPARAM_INFO
	.align		4
.L_91:
        /*0028*/ 	.byte	0x04, 0x17
        /*002a*/ 	.short	(.L_93 - .L_92)
.L_92:
        /*002c*/ 	.word	0x00000000
        /*0030*/ 	.short	0x0000
        /*0032*/ 	.short	0x0000
        /*0034*/ 	.byte	0x00, 0xf5, 0x21, 0x00


	//----- nvinfo : EIATTR_SPARSE_MMA_MASK
	.align		4
.L_93:
        /*0038*/ 	.byte	0x03, 0x50
        /*003a*/ 	.short	0x0000


	//----- nvinfo : EIATTR_MAXREG_COUNT
	.align		4
        /*003c*/ 	.byte	0x03, 0x1b
        /*003e*/ 	.short	0x00ff


	//----- nvinfo : EIATTR_MERCURY_ISA_VERSION
	.align		4
        /*0040*/ 	.byte	0x03, 0x5f
        /*0042*/ 	.short	0x0101


	//----- nvinfo : EIATTR_VRC_CTA_INIT_COUNT
	.align		4
        /*0044*/ 	.byte	0x02, 0x4a
	.zero		1
	.zero		1


	//----- nvinfo : EIATTR_EXIT_INSTR_OFFSETS
	.align		4
        /*0048*/ 	.byte	0x04, 0x1c
        /*004a*/ 	.short	(.L_95 - .L_94)


	//   ....[0]....
.L_94:
        /*004c*/ 	.word	0x00000120


	//----- nvinfo : EIATTR_CBANK_PARAM_SIZE
	.align		4
.L_95:
        /*0050*/ 	.byte	0x03, 0x19
        /*0052*/ 	.short	0x0018


	//----- nvinfo : EIATTR_PARAM_CBANK
	.align		4
        /*0054*/ 	.byte	0x04, 0x0a
        /*0056*/ 	.short	(.L_97 - .L_96)
	.align		4
.L_96:
        /*0058*/ 	.word	index@(.nv.constant0._Z5pqvfrP7double2Pdd)
        /*005c*/ 	.short	0x0380
        /*005e*/ 	.short	0x0018


	//----- nvinfo : EIATTR_SW_WAR
	.align		4
.L_97:
        /*0060*/ 	.byte	0x04, 0x36
        /*0062*/ 	.short	(.L_99 - .L_98)
.L_98:
        /*0064*/ 	.word	0x00000008
.L_99:


//--------------------- .nv.info._Z6trm1mtP7double2PdS1_S1_d --------------------------
	.section	.nv.info._Z6trm1mtP7double2PdS1_S1_d,"",@"SHT_CUDA_INFO"
	.sectionflags	@""
	.align	4


	//----- nvinfo : EIATTR_CUDA_API_VERSION
	.align		4
        /*0000*/ 	.byte	0x04, 0x37
        /*0002*/ 	.short	(.L_101 - .L_100)
.L_100:
        /*0004*/ 	.word	0x00000082


	//----- nvinfo : EIATTR_KPARAM_INFO
	.align		4
.L_101:
        /*0008*/ 	.byte	0x04, 0x17
        /*000a*/ 	.short	(.L_103 - .L_102)
.L_102:
        /*000c*/ 	.word	0x00000000
        /*0010*/ 	.short	0x0004
        /*0012*/ 	.short	0x0020
        /*0014*/ 	.byte	0x00, 0xf0, 0x21, 0x00


	//----- nvinfo : EIATTR_KPARAM_INFO
	.align		4
.L_103:
        /*0018*/ 	.byte	0x04, 0x17
        /*001a*/ 	.short	(.L_105 - .L_104)
.L_104:
        /*001c*/ 	.word	0x00000000
        /*0020*/ 	.short	0x0003
        /*0022*/ 	.short	0x0018
        /*0024*/ 	.byte	0x00, 0xf5, 0x21, 0x00


	//----- nvinfo : EIATTR_KPARAM_INFO
	.align		4
.L_105:
        /*0028*/ 	.byte	0x04, 0x17
        /*002a*/ 	.short	(.L_107 - .L_106)
.L_106:
        /*002c*/ 	.word	0x00000000
        /*0030*/ 	.short	0x0002
        /*0032*/ 	.short	0x0010
        /*0034*/ 	.byte	0x00, 0xf5, 0x21, 0x00


	//----- nvinfo : EIATTR_KPARAM_INFO
	.align		4
.L_107:
        /*0038*/ 	.byte	0x04, 0x17
        /*003a*/ 	.short	(.L_109 - .L_108)
.L_108:
        /*003c*/ 	.word	0x00000000
        /*0040*/ 	.short	0x0001
        /*0042*/ 	.short	0x0008
        /*0044*/ 	.byte	0x00, 0xf5, 0x21, 0x00


	//----- nvinfo : EIATTR_KPARAM_INFO
	.align		4
.L_109:
        /*0048*/ 	.byte	0x04, 0x17
        /*004a*/ 	.short	(.L_111 - .L_110)
.L_110:
        /*004c*/ 	.word	0x00000000
        /*0050*/ 	.short	0x0000
        /*0052*/ 	.short	0x0000
        /*0054*/ 	.byte	0x00, 0xf5, 0x21, 0x00


	//----- nvinfo : EIATTR_SPARSE_MMA_MASK
	.align		4
.L_111:
        /*0058*/ 	.byte	0x03, 0x50
        /*005a*/ 	.short	0x0000


	//----- nvinfo : EIATTR_MAXREG_COUNT
	.align		4
        /*005c*/ 	.byte	0x03, 0x1b
        /*005e*/ 	.short	0x00ff


	//----- nvinfo : EIATTR_MERCURY_ISA_VERSION
	.align		4
        /*0060*/ 	.byte	0x03, 0x5f
        /*0062*/ 	.short	0x0101


	//----- nvinfo : EIATTR_VRC_CTA_INIT_COUNT
	.align		4
        /*0064*/ 	.byte	0x02, 0x4a
	.zero		1
	.zero		1


	//----- nvinfo : EIATTR_EXIT_INSTR_OFFSETS
	.align		4
        /*0068*/ 	.byte	0x04, 0x1c
        /*006a*/ 	.short	(.L_113 - .L_112)


	//   ....[0]....
.L_112:
        /*006c*/ 	.word	0x000001a0


	//----- nvinfo : EIATTR_CBANK_PARAM_SIZE
	.align		4
.L_113:
        /*0070*/ 	.byte	0x03, 0x19
        /*0072*/ 	.short	0x0028


	//----- nvinfo : EIATTR_PARAM_CBANK
	.align		4
        /*0074*/ 	.byte	0x04, 0x0a
        /*0076*/ 	.short	(.L_115 - .L_114)
	.align		4
.L_114:
        /*0078*/ 	.word	index@(.nv.constant0._Z6trm1mtP7double2PdS1_S1_d)
        /*007c*/ 	.short	0x0380
        /*007e*/ 	.short	0x0028


	//----- nvinfo : EIATTR_SW_WAR
	.align		4
.L_115:
        /*0080*/ 	.byte	0x04, 0x36
        /*0082*/ 	.short	(.L_117 - .L_116)
.L_116:
        /*0084*/ 	.word	0x00000008
.L_117:


//--------------------- .nv.info._Z3hncPdS_S_     --------------------------
	.section	.nv.info._Z3hncPdS_S_,"",@"SHT_CUDA_INFO"
	.sectionflags	@""
	.align	4


	//----- nvinfo : EIATTR_CUDA_API_VERSION
	.align		4
        /*0000*/ 	.byte	0x04, 0x37
        /*0002*/ 	.short	(.L_119 - .L_118)
.L_118:
        /*0004*/ 	.word	0x00000082


	//----- nvinfo : EIATTR_KPARAM_INFO
	.align		4
.L_119:
        /*0008*/ 	.byte	0x04, 0x17
        /*000a*/ 	.short	(.L_121 - .L_120)
.L_120:
        /*000c*/ 	.word	0x00000000
        /*0010*/ 	.short	0x0002
        /*0012*/ 	.short	0x0010
        /*0014*/ 	.byte	0x00, 0xf5, 0x21, 0x00


	//----- nvinfo : EIATTR_KPARAM_INFO
	.align		4
.L_121:
        /*0018*/ 	.byte	0x04, 0x17
        /*001a*/ 	.short	(.L_123 - .L_122)
.L_122:
        /*001c*/ 	.word	0x00000000
        /*0020*/ 	.short	0x0001
        /*0022*/ 	.short	0x0008
        /*0024*/ 	.byte	0x00, 0xf5, 0x21, 0x00


	//----- nvinfo : EIATTR_KPARAM_INFO
	.align		4
.L_123:
        /*0028*/ 	.byte	0x04, 0x17
        /*002a*/ 	.short	(.L_125 - .L_124)
.L_124:
        /*002c*/ 	.word	0x00000000
        /*0030*/ 	.short	0x0000
        /*0032*/ 	.short	0x0000
        /*0034*/ 	.byte	0x00, 0xf5, 0x21, 0x00


	//----- nvinfo : EIATTR_SPARSE_MMA_MASK
	.align		4
.L_125:
        /*0038*/ 	.byte	0x03, 0x50
        /*003a*/ 	.short	0x0000


	//----- nvinfo : EIATTR_MAXREG_COUNT
	.align		4
        /*003c*/ 	.byte	0x03, 0x1b
        /*003e*/ 	.short	0x00ff


	//----- nvinfo : EIATTR_MERCURY_ISA_VERSION
	.align		4
        /*0040*/ 	.byte	0x03, 0x5f
        /*0042*/ 	.short	0x0101


	//----- nvinfo : EIATTR_VRC_CTA_INIT_COUNT
	.align		4
        /*0044*/ 	.byte	0x02, 0x4a
	.zero		1
	.zero		1


	//----- nvinfo : EIATTR_EXIT_INSTR_OFFSETS
	.align		4
        /*0048*/ 	.byte	0x04, 0x1c
        /*004a*/ 	.short	(.L_127 - .L_126)


	//   ....[0]....
.L_126:
        /*004c*/ 	.word	0x000004e0


	//----- nvinfo : EIATTR_CRS_STACK_SIZE
	.align		4
.L_127:
        /*0050*/ 	.byte	0x04, 0x1e
        /*0052*/ 	.short	(.L_129 - .L_128)
.L_128:
        /*0054*/ 	.word	0x00000000


	//----- nvinfo : EIATTR_CBANK_PARAM_SIZE
	.align		4
.L_129:
        /*0058*/ 	.byte	0x03, 0x19
        /*005a*/ 	.short	0x0018


	//----- nvinfo : EIATTR_PARAM_CBANK
	.align		4
        /*005c*/ 	.byte	0x04, 0x0a
        /*005e*/ 	.short	(.L_131 - .L_130)
	.align		4
.L_130:
        /*0060*/ 	.word	index@(.nv.constant0._Z3hncPdS_S_)
        /*0064*/ 	.short	0x0380
        /*0066*/ 	.short	0x0018


	//----- nvinfo : EIATTR_SW_WAR
	.align		4
.L_131:
        /*0068*/ 	.byte	0x04, 0x36
        /*006a*/ 	.short	(.L_133 - .L_132)
.L_132:
        /*006c*/ 	.word	0x00000008
.L_133:


//--------------------- .nv.info._Z2khPdS_S_      --------------------------
	.section	.nv.info._Z2khPdS_S_,"",@"SHT_CUDA_INFO"
	.sectionflags	@""
	.align	4


	//----- nvinfo : EIATTR_CUDA_API_VERSION
	.align		4
        /*0000*/ 	.byte	0x04, 0x37
        /*0002*/ 	.short	(.L_135 - .L_134)
.L_134:
        /*0004*/ 	.word	0x00000082


	//----- nvinfo : EIATTR_KPARAM_INFO
	.align		4
.L_135:
        /*0008*/ 	.byte	0x04, 0x17
        /*000a*/ 	.short	(.L_137 - .L_136)
.L_136:
        /*000c*/ 	.word	0x00000000
        /*0010*/ 	.short	0x0002
        /*0012*/ 	.short	0x0010
        /*0014*/ 	.byte	0x00, 0xf5, 0x21, 0x00


	//----- nvinfo : EIATTR_KPARAM_INFO
	.align		4
.L_137:
        /*0018*/ 	.byte	0x04, 0x17
        /*001a*/ 	.short	(.L_139 - .L_138)
.L_138:
        /*001c*/ 	.word	0x00000000
        /*0020*/ 	.short	0x0001
        /*0022*/ 	.short	0x0008
        /*0024*/ 	.byte	0x00, 0xf5, 0x21, 0x00


	//----- nvinfo : EIATTR_KPARAM_INFO
	.align		4
.L_139:
        /*0028*/ 	.byte	0x04, 0x17
        /*002a*/ 	.short	(.L_141 - .L_140)
.L_140:
        /*002c*/ 	.word	0x00000000
        /*0030*/ 	.short	0x0000
        /*0032*/ 	.short	0x0000
        /*0034*/ 	.byte	0x00, 0xf5, 0x21, 0x00


	//----- nvinfo : EIATTR_SPARSE_MMA_MASK
	.align		4
.L_141:
        /*0038*/ 	.byte	0x03, 0x50
        /*003a*/ 	.short	0x0000


	//----- nvinfo : EIATTR_MAXREG_COUNT
	.align		4
        /*003c*/ 	.byte	0x03, 0x1b
        /*003e*/ 	.short	0x00ff


	//----- nvinfo : EIATTR_MERCURY_ISA_VERSION
	.align		4
        /*0040*/ 	.byte	0x03, 0x5f
        /*0042*/ 	.short	0x0101


	//----- nvinfo : EIATTR_VRC_CTA_INIT_COUNT
	.align		4
        /*0044*/ 	.byte	0x02, 0x4a
	.zero		1
	.zero		1


	//----- nvinfo : EIATTR_EXIT_INSTR_OFFSETS
	.align		4
        /*0048*/ 	.byte	0x04, 0x1c
        /*004a*/ 	.short	(.L_143 - .L_142)


	//   ....[0]....
.L_142:
        /*004c*/ 	.word	0x00000150


	//   ....[1]....
        /*0050*/ 	.word	0x00000540


	//----- nvinfo : EIATTR_CRS_STACK_SIZE
	.align		4
.L_143:
        /*0054*/ 	.byte	0x04, 0x1e
        /*0056*/ 	.short	(.L_145 - .L_144)
.L_144:
        /*0058*/ 	.word	0x00000000


	//----- nvinfo : EIATTR_CBANK_PARAM_SIZE
	.align		4
.L_145:
        /*005c*/ 	.byte	0x03, 0x19
        /*005e*/ 	.short	0x0018


	//----- nvinfo : EIATTR_PARAM_CBANK
	.align		4
        /*0060*/ 	.byte	0x04, 0x0a
        /*0062*/ 	.short	(.L_147 - .L_146)
	.align		4
.L_146:
        /*0064*/ 	.word	index@(.nv.constant0._Z2khPdS_S_)
        /*0068*/ 	.short	0x0380
        /*006a*/ 	.short	0x0018


	//----- nvinfo : EIATTR_SW_WAR
	.align		4
.L_147:
        /*006c*/ 	.byte	0x04, 0x36
        /*006e*/ 	.short	(.L_149 - .L_148)
.L_148:
        /*0070*/ 	.word	0x00000008
.L_149:


//--------------------- .nv.callgraph             --------------------------
	.section	.nv.callgraph,"",@"SHT_CUDA_CALLGRAPH"
	.align	4
	.sectionentsize	8
	.align		4
        /*0000*/ 	.word	0x00000000
	.align		4
        /*0004*/ 	.word	0xffffffff
	.align		4
        /*0008*/ 	.word	0x00000000
	.align		4
        /*000c*/ 	.word	0xfffffffe
	.align		4
        /*0010*/ 	.word	0x00000000
	.align		4
        /*0014*/ 	.word	0xfffffffd
	.align		4
        /*0018*/ 	.word	0x00000000
	.align		4
        /*001c*/ 	.word	0xfffffffc


//--------------------- .text._Z2trP7double2PdS0_ --------------------------
	.section	.text._Z2trP7double2PdS0_,"ax",@progbits
	.align	128
        .global         _Z2trP7double2PdS0_
        .type           _Z2trP7double2PdS0_,@function
        .size           _Z2trP7double2PdS0_,(.L_x_15 - _Z2trP7double2PdS0_)
        .other          _Z2trP7double2PdS0_,@"STO_CUDA_ENTRY STV_DEFAULT"
_Z2trP7double2PdS0_:
.text._Z2trP7double2PdS0_:
[----:B------:R-:W-:Y:S01]  /*0000*/  LDC R1, c[0x0][0x37c] ;  /* 0x0000df00ff017b82 */ /* 0x000fe20000000800 */
[----:B------:R-:W0:Y:S01]  /*0010*/  S2R R0, SR_CTAID.Y ;  /* 0x0000000000007919 */ /* 0x000e220000002600 */
[----:B------:R-:W1:Y:S06]  /*0020*/  LDCU UR7, c[0x0][0x360] ;  /* 0x00006c00ff0777ac */ /* 0x000e6c0008000800 */
[----:B------:R-:W0:Y:S01]  /*0030*/  S2UR UR6, SR_CTAID.X ;  /* 0x00000000000679c3 */ /* 0x000e220000002500 */
[----:B------:R-:W1:Y:S01]  /*0040*/  S2R R11, SR_TID.X ;  /* 0x00000000000b7919 */ /* 0x000e620000002100 */
[----:B------:R-:W2:Y:S06]  /*0050*/  LDCU.64 UR4, c[0x0][0x358] ;  /* 0x00006b00ff0477ac */ /* 0x000eac0008000a00 */
[----:B------:R-:W0:Y:S08]  /*0060*/  LDC R5, c[0x0][0x370] ;  /* 0x0000dc00ff057b82 */ /* 0x000e300000000800 */
[----:B------:R-:W3:Y:S08]  /*0070*/  LDC.64 R2, c[0x0][0x388] ;  /* 0x0000e200ff027b82 */ /* 0x000ef00000000a00 */
[----:B------:R-:W4:Y:S01]  /*0080*/  LDC.64 R6, c[0x0][0x380] ;  /* 0x0000e000ff067b82 */ /* 0x000f220000000a00 */
[----:B0-----:R-:W-:-:S07]  /*0090*/  IMAD R0, R0, R5, UR6 ;  /* 0x0000000600007e24 */ /* 0x001fce000f8e0205 */
[----:B------:R-:W0:Y:S01]  /*00a0*/  LDC.64 R8, c[0x0][0x390] ;  /* 0x0000e400ff087b82 */ /* 0x000e220000000a00 */
[----:B-1----:R-:W-:-:S04]  /*00b0*/  IMAD R11, R0, UR7, R11 ;  /* 0x00000007000b7c24 */ /* 0x002fc8000f8e020b */
[----:B---3--:R-:W-:-:S05]  /*00c0*/  IMAD.WIDE.U32 R2, R11, 0x8, R2 ;  /* 0x000000080b027825 */ /* 0x008fca00078e0002 */
[----:B--2---:R-:W2:Y:S01]  /*00d0*/  LDG.E.64 R4, desc[UR4][R2.64] ;  /* 0x0000000402047981 */ /* 0x004ea2000c1e1b00 */
[----:B----4-:R-:W-:-:S04]  /*00e0*/  IMAD.WIDE.U32 R6, R11, 0x10, R6 ;  /* 0x000000100b067825 */ /* 0x010fc800078e0006 */
[----:B0-----:R-:W-:Y:S01]  /*00f0*/  IMAD.WIDE.U32 R8, R11, 0x10, R8 ;  /* 0x000000100b087825 */ /* 0x001fe200078e0008 */
[----:B--2---:R-:W-:Y:S05]  /*0100*/  STG.E.64 desc[UR4][R6.64], R4 ;  /* 0x0000000406007986 */ /* 0x004fea000c101b04 */
[----:B------:R-:W2:Y:S02]  /*0110*/  LDG.E.64 R8, desc[UR4][R8.64] ;  /* 0x0000000408087981 */ /* 0x000ea4000c1e1b00 */
[----:B--2---:R-:W-:-:S08]  /*0120*/  DADD R10, R8, 1 ;  /* 0x3ff00000080a7429 */ /* 0x004fd00000000000 */
[----:B------:R-:W-:-:S07]  /*0130*/  DADD R10, -R4, R10 ;  /* 0x00000000040a7229 */ /* 0x000fce000000010a */
[----:B------:R-:W-:Y:S01]  /*0140*/  STG.E.64 desc[UR4][R2.64], R10 ;  /* 0x0000000a02007986 */ /* 0x000fe2000c101b04 */
[----:B------:R-:W-:Y:S05]  /*0150*/  EXIT ;  /* 0x000000000000794d */ /* 0x000fea0003800000 */
.L_x_0:
[----:B------:R-:W-:-:S00]  /*0160*/  BRA `(.L_x_0) ;  /* 0xfffffffc00fc7947 */ /* 0x000fc0000383ffff */
[----:B------:R-:W-:-:S00]  /*0170*/  NOP ;  /* 0x0000000000007918 */ /* 0x000fc00000000000 */
        /* <DEDUP_REMOVED lines=8> */
.L_x_15:


//--------------------- .text._Z2ozP7double2S0_Pdi --------------------------
	.section	.text._Z2ozP7double2S0_Pdi,"ax",@progbits
	.align	128
        .global         _Z2ozP7double2S0_Pdi
        .type           _Z2ozP7double2S0_Pdi,@function
        .size           _Z2ozP7double2S0_Pdi,(.L_x_16 - _Z2ozP7double2S0_Pdi)
        .other          _Z2ozP7double2S0_Pdi,@"STO_CUDA_ENTRY STV_DEFAULT"
_Z2ozP7double2S0_Pdi:
.text._Z2ozP7double2S0_Pdi:
[----:B------:R-:W-:Y:S01]  /*0000*/  LDC R1, c[0x0][0x37c] ;  /* 0x0000df00ff017b82 */ /* 0x000fe20000000800 */
[----:B------:R-:W0:Y:S07]  /*0010*/  S2R R3, SR_TID.X ;  /* 0x0000000000037919 */ /* 0x000e2e0000002100 */
[----:B------:R-:W-:Y:S01]  /*0020*/  S2UR UR13, SR_CTAID.X ;  /* 0x00000000000d79c3 */ /* 0x000fe20000002500 */
[----:B------:R-:W1:Y:S01]  /*0030*/  LDCU UR16, c[0x0][0x398] ;  /* 0x00007300ff1077ac */ /* 0x000e620008000800 */
[----:B------:R-:W-:-:S02]  /*0040*/  CS2R R4, SRZ ;  /* 0x0000000000047805 */ /* 0x000fc4000001ff00 */
[----:B------:R-:W-:Y:S01]  /*0050*/  CS2R R6, SRZ ;  /* 0x0000000000067805 */ /* 0x000fe2000001ff00 */
[----:B------:R-:W2:Y:S03]  /*0060*/  LDCU UR14, c[0x0][0x360] ;  /* 0x00006c00ff0e77ac */ /* 0x000ea60008000800 */
[----:B------:R-:W3:Y:S01]  /*0070*/  S2UR UR12, SR_CTAID.Y ;  /* 0x00000000000c79c3 */ /* 0x000ee20000002600 */
[----:B------:R-:W3:Y:S01]  /*0080*/  LDCU UR15, c[0x0][0x370] ;  /* 0x00006e00ff0f77ac */ /* 0x000ee20008000800 */
[----:B------:R-:W4:Y:S06]  /*0090*/  LDCU.64 UR18, c[0x0][0x358] ;  /* 0x00006b00ff1277ac */ /* 0x000f2c0008000a00 */
[----:B------:R-:W0:Y:S01]  /*00a0*/  LDC R8, c[0x0][0x360] ;  /* 0x0000d800ff087b82 */ /* 0x000e220000000800 */
[----:B------:R-:W0:Y:S01]  /*00b0*/  LDCU UR20, c[0x0][0x374] ;  /* 0x00006e80ff1477ac */ /* 0x000e220008000800 */
[----:B-1----:R-:W-:-:S02]  /*00c0*/  UISETP.NE.AND UP0, UPT, UR16, URZ, UPT ;  /* 0x000000ff1000728c */ /* 0x002fc4000bf05270 */
[----:B---3--:R-:W-:-:S06]  /*00d0*/  UIMAD UR4, UR12, UR15, UR13 ;  /* 0x0000000f0c0472a4 */ /* 0x008fcc000f8e020d */
[----:B0-----:R-:W-:Y:S01]  /*00e0*/  IMAD R21, R8, UR4, R3 ;  /* 0x0000000408157c24 */ /* 0x001fe2000f8e0203 */
[----:B--2-4-:R-:W-:Y:S06]  /*00f0*/  BRA.U !UP0, `(.L_x_1) ;  /* 0x0000000908d47547 */ /* 0x014fec000b800000 */
[----:B------:R-:W-:Y:S01]  /*0100*/  UISETP.GE.U32.AND UP1, UPT, UR16, 0x8, UPT ;  /* 0x000000081000788c */ /* 0x000fe2000bf26070 */
[----:B------:R-:W-:Y:S01]  /*0110*/  CS2R R6, SRZ ;  /* 0x0000000000067805 */ /* 0x000fe2000001ff00 */
[----:B------:R-:W-:Y:S01]  /*0120*/  ULOP3.LUT UR17, UR16, 0x7, URZ, 0xc0, !UPT ;  /* 0x0000000710117892 */ /* 0x000fe2000f8ec0ff */
[----:B------:R-:W-:Y:S01]  /*0130*/  CS2R R4, SRZ ;  /* 0x0000000000047805 */ /* 0x000fe2000001ff00 */
[----:B------:R-:W-:Y:S02]  /*0140*/  UMOV UR4, URZ ;  /* 0x000000ff00047c82 */ /* 0x000fe40008000000 */
[----:B------:R-:W-:-:S03]  /*0150*/  UISETP.NE.AND UP0, UPT, UR17, URZ, UPT ;  /* 0x000000ff1100728c */ /* 0x000fc6000bf05270 */
[----:B------:R-:W-:Y:S08]  /*0160*/  BRA.U !UP1, `(.L_x_2) ;  /* 0x00000005097c7547 */ /* 0x000ff0000b800000 */
[----:B------:R-:W-:Y:S01]  /*0170*/  UIADD3 UR5, UPT, UPT, UR12, UR20, URZ ;  /* 0x000000140c057290 */ /* 0x000fe2000fffe0ff */
[----:B------:R-:W-:Y:S01]  /*0180*/  MOV R16, R21 ;  /* 0x0000001500107202 */ /* 0x000fe20000000f00 */
[----:B------:R-:W-:Y:S01]  /*0190*/  ULEA UR7, UR20, UR12, 0x1 ;  /* 0x0000000c14077291 */ /* 0x000fe2000f8e08ff */
[----:B------:R-:W-:Y:S01]  /*01a0*/  CS2R R6, SRZ ;  /* 0x0000000000067805 */ /* 0x000fe2000001ff00 */
[----:B------:R-:W-:Y:S02]  /*01b0*/  UIMAD UR8, UR20, 0x3, UR12 ;  /* 0x00000003140878a4 */ /* 0x000fe4000f8e020c */
[----:B------:R-:W-:Y:S02]  /*01c0*/  ULEA UR9, UR20, UR12, 0x2 ;  /* 0x0000000c14097291 */ /* 0x000fe4000f8e10ff */
[----:B------:R-:W-:Y:S02]  /*01d0*/  UIMAD UR10, UR20, 0x5, UR12 ;  /* 0x00000005140a78a4 */ /* 0x000fe4000f8e020c */
[----:B------:R-:W-:-:S02]  /*01e0*/  UIMAD UR11, UR20, 0x6, UR12 ;  /* 0x00000006140b78a4 */ /* 0x000fc4000f8e020c */
[----:B------:R-:W-:Y:S02]  /*01f0*/  UIMAD UR12, UR20, 0x7, UR12 ;  /* 0x00000007140c78a4 */ /* 0x000fe4000f8e020c */
[----:B------:R-:W-:Y:S02]  /*0200*/  UIMAD UR5, UR5, UR15, UR13 ;  /* 0x0000000f050572a4 */ /* 0x000fe4000f8e020d */
[----:B------:R-:W-:Y:S02]  /*0210*/  UIMAD UR7, UR7, UR15, UR13 ;  /* 0x0000000f070772a4 */ /* 0x000fe4000f8e020d */
[----:B------:R-:W-:Y:S02]  /*0220*/  UIMAD UR8, UR8, UR15, UR13 ;  /* 0x0000000f080872a4 */ /* 0x000fe4000f8e020d */
[----:B------:R-:W-:Y:S01]  /*0230*/  UIMAD UR9, UR9, UR15, UR13 ;  /* 0x0000000f090972a4 */ /* 0x000fe2000f8e020d */
[C-C-:B------:R-:W-:Y:S01]  /*0240*/  IMAD R20, R8.reuse, UR5, R3.reuse ;  /* 0x0000000508147c24 */ /* 0x140fe2000f8e0203 */
[----:B------:R-:W-:Y:S01]  /*0250*/  UIMAD UR10, UR10, UR15, UR13 ;  /* 0x0000000f0a0a72a4 */ /* 0x000fe2000f8e020d */
[C-C-:B------:R-:W-:Y:S01]  /*0260*/  IMAD R19, R8.reuse, UR7, R3.reuse ;  /* 0x0000000708137c24 */ /* 0x140fe2000f8e0203 */
[----:B------:R-:W-:Y:S01]  /*0270*/  UIMAD UR11, UR11, UR15, UR13 ;  /* 0x0000000f0b0b72a4 */ /* 0x000fe2000f8e020d */
[C-C-:B------:R-:W-:Y:S01]  /*0280*/  IMAD R18, R8.reuse, UR8, R3.reuse ;  /* 0x0000000808127c24 */ /* 0x140fe2000f8e0203 */
[----:B------:R-:W-:Y:S01]  /*0290*/  UIMAD UR12, UR12, UR15, UR13 ;  /* 0x0000000f0c0c72a4 */ /* 0x000fe2000f8e020d */
[C-C-:B------:R-:W-:Y:S01]  /*02a0*/  IMAD R17, R8.reuse, UR9, R3.reuse ;  /* 0x0000000908117c24 */ /* 0x140fe2000f8e0203 */
[----:B------:R-:W-:Y:S01]  /*02b0*/  ULOP3.LUT UR4, UR16, 0xfffffff8, URZ, 0xc0, !UPT ;  /* 0xfffffff810047892 */ /* 0x000fe2000f8ec0ff */
[C-C-:B------:R-:W-:Y:S01]  /*02c0*/  IMAD R0, R8.reuse, UR10, R3.reuse ;  /* 0x0000000a08007c24 */ /* 0x140fe2000f8e0203 */
[----:B------:R-:W-:Y:S01]  /*02d0*/  UIMAD UR6, UR14, UR20, URZ ;  /* 0x000000140e0672a4 */ /* 0x000fe2000f8e02ff */
[C-C-:B------:R-:W-:Y:S01]  /*02e0*/  IMAD R2, R8.reuse, UR11, R3.reuse ;  /* 0x0000000b08027c24 */ /* 0x140fe2000f8e0203 */
[----:B------:R-:W-:Y:S01]  /*02f0*/  UIADD3 UR13, UPT, UPT, -UR4, URZ, URZ ;  /* 0x000000ff040d7290 */ /* 0x000fe2000fffe1ff */
[----:B------:R-:W-:Y:S01]  /*0300*/  IMAD R3, R8, UR12, R3 ;  /* 0x0000000c08037c24 */ /* 0x000fe2000f8e0203 */
[----:B------:R-:W-:-:S12]  /*0310*/  UIMAD UR6, UR6, UR15, URZ ;  /* 0x0000000f060672a4 */ /* 0x000fd8000f8e02ff */
.L_x_3:
[----:B------:R-:W0:Y:S08]  /*0320*/  LDC.64 R22, c[0x0][0x390] ;  /* 0x0000e400ff167b82 */ /* 0x000e300000000a00 */
[----:B------:R-:W1:Y:S01]  /*0330*/  LDC.64 R24, c[0x0][0x388] ;  /* 0x0000e200ff187b82 */ /* 0x000e620000000a00 */
[----:B0-----:R-:W-:-:S06]  /*0340*/  IMAD.WIDE.U32 R28, R16, 0x8, R22 ;  /* 0x00000008101c7825 */ /* 0x001fcc00078e0016 */
[----:B------:R-:W2:Y:S01]  /*0350*/  LDG.E.64 R28, desc[UR18][R28.64] ;  /* 0x000000121c1c7981 */ /* 0x000ea2000c1e1b00 */
[----:B-1----:R-:W-:-:S06]  /*0360*/  IMAD.WIDE.U32 R10, R16, 0x10, R24 ;  /* 0x00000010100a7825 */ /* 0x002fcc00078e0018 */
[----:B------:R-:W2:Y:S01]  /*0370*/  LDG.E.128 R8, desc[UR18][R10.64] ;  /* 0x000000120a087981 */ /* 0x000ea2000c1e1d00 */
[----:B------:R-:W-:-:S06]  /*0380*/  IMAD.WIDE.U32 R12, R20, 0x10, R24 ;  /* 0x00000010140c7825 */ /* 0x000fcc00078e0018 */
[----:B------:R-:W3:Y:S01]  /*0390*/  LDG.E.128 R12, desc[UR18][R12.64] ;  /* 0x000000120c0c7981 */ /* 0x000ee2000c1e1d00 */
[----:B--2---:R-:W-:Y:S01]  /*03a0*/  DFMA R4, R8, R28, R4 ;  /* 0x0000001c0804722b */ /* 0x004fe20000000004 */
[----:B------:R-:W-:-:S06]  /*03b0*/  IMAD.WIDE.U32 R8, R20, 0x8, R22 ;  /* 0x0000000814087825 */ /* 0x000fcc00078e0016 */
[----:B------:R-:W3:Y:S01]  /*03c0*/  LDG.E.64 R8, desc[UR18][R8.64] ;  /* 0x0000001208087981 */ /* 0x000ee2000c1e1b00 */
[----:B------:R-:W-:Y:S01]  /*03d0*/  DFMA R28, R10, R28, R6 ;  /* 0x0000001c0a1c722b */ /* 0x000fe20000000006 */
[----:B------:R-:W-:-:S04]  /*03e0*/  IMAD.WIDE.U32 R26, R19, 0x8, R22 ;  /* 0x00000008131a7825 */ /* 0x000fc800078e0016 */
[----:B------:R-:W-:Y:S02]  /*03f0*/  IMAD.WIDE.U32 R6, R19, 0x10, R24 ;  /* 0x0000001013067825 */ /* 0x000fe400078e0018 */
[----:B------:R-:W2:Y:S01]  /*0400*/  LDG.E.64 R26, desc[UR18][R26.64] ;  /* 0x000000121a1a7981 */ /* 0x000ea2000c1e1b00 */
[----:B---3--:R-:W-:-:S03]  /*0410*/  DFMA R10, R12, R8, R4 ;  /* 0x000000080c0a722b */ /* 0x008fc60000000004 */
[----:B------:R-:W2:Y:S01]  /*0420*/  LDG.E.128 R4, desc[UR18][R6.64] ;  /* 0x0000001206047981 */ /* 0x000ea2000c1e1d00 */
[----:B------:R-:W-:Y:S01]  /*0430*/  DFMA R12, R14, R8, R28 ;  /* 0x000000080e0c722b */ /* 0x000fe2000000001c */
[----:B------:R-:W-:-:S04]  /*0440*/  IMAD.WIDE.U32 R14, R18, 0x8, R22 ;  /* 0x00000008120e7825 */ /* 0x000fc800078e0016 */
[----:B------:R-:W-:Y:S02]  /*0450*/  IMAD.WIDE.U32 R8, R18, 0x10, R24 ;  /* 0x0000001012087825 */ /* 0x000fe400078e0018 */
[----:B------:R-:W3:Y:S01]  /*0460*/  LDG.E.64 R14, desc[UR18][R14.64] ;  /* 0x000000120e0e7981 */ /* 0x000ee2000c1e1b00 */
[----:B--2---:R-:W-:-:S03]  /*0470*/  DFMA R4, R4, R26, R10 ;  /* 0x0000001a0404722b */ /* 0x004fc6000000000a */
[----:B------:R-:W3:Y:S01]  /*0480*/  LDG.E.128 R8, desc[UR18][R8.64] ;  /* 0x0000001208087981 */ /* 0x000ee2000c1e1d00 */
[----:B------:R-:W-:Y:S01]  /*0490*/  DFMA R26, R6, R26, R12 ;  /* 0x0000001a061a722b */ /* 0x000fe2000000000c */
[----:B------:R-:W-:-:S06]  /*04a0*/  IMAD.WIDE.U32 R12, R17, 0x8, R22 ;  /* 0x00000008110c7825 */ /* 0x000fcc00078e0016 */
[----:B------:R-:W2:Y:S01]  /*04b0*/  LDG.E.64 R12, desc[UR18][R12.64] ;  /* 0x000000120c0c7981 */ /* 0x000ea2000c1e1b00 */
[----:B---3--:R-:W-:Y:S01]  /*04c0*/  DFMA R8, R8, R14, R4 ;  /* 0x0000000e0808722b */ /* 0x008fe20000000004 */
[----:B------:R-:W-:-:S06]  /*04d0*/  IMAD.WIDE.U32 R4, R17, 0x10, R24 ;  /* 0x0000001011047825 */ /* 0x000fcc00078e0018 */
[----:B------:R-:W2:Y:S01]  /*04e0*/  LDG.E.128 R4, desc[UR18][R4.64] ;  /* 0x0000001204047981 */ /* 0x000ea2000c1e1d00 */
[----:B------:R-:W-:Y:S01]  /*04f0*/  DFMA R26, R10, R14, R26 ;  /* 0x0000000e0a1a722b */ /* 0x000fe2000000001a */
[----:B------:R-:W-:-:S04]  /*0500*/  IMAD.WIDE.U32 R28, R0, 0x8, R22 ;  /* 0x00000008001c7825 */ /* 0x000fc800078e0016 */
[--C-:B------:R-:W-:Y:S01]  /*0510*/  IMAD.WIDE.U32 R10, R0, 0x10, R24.reuse ;  /* 0x00000010000a7825 */ /* 0x100fe200078e0018 */
[-C--:B--2---:R-:W-:Y:S01]  /*0520*/  DFMA R14, R4, R12.reuse, R8 ;  /* 0x0000000c040e722b */ /* 0x084fe20000000008 */
[----:B------:R-:W2:Y:S04]  /*0530*/  LDG.E.64 R4, desc[UR18][R28.64] ;  /* 0x000000121c047981 */ /* 0x000ea8000c1e1b00 */
[----:B------:R-:W2:Y:S01]  /*0540*/  LDG.E.128 R8, desc[UR18][R10.64] ;  /* 0x000000120a087981 */ /* 0x000ea2000c1e1d00 */
[----:B------:R-:W-:Y:S01]  /*0550*/  DFMA R26, R6, R12, R26 ;  /* 0x0000000c061a722b */ /* 0x000fe2000000001a */
[----:B------:R-:W-:Y:S01]  /*0560*/  IMAD.WIDE.U32 R6, R2, 0x10, R24 ;  /* 0x0000001002067825 */ /* 0x000fe200078e0018 */
[----:B--2---:R-:W-:-:S03]  /*0570*/  DFMA R12, R8, R4, R14 ;  /* 0x00000004080c722b */ /* 0x004fc6000000000e */
[----:B------:R-:W-:-:S03]  /*0580*/  IMAD.WIDE.U32 R14, R2, 0x8, R22 ;  /* 0x00000008020e7825 */ /* 0x000fc600078e0016 */
[----:B------:R-:W-:Y:S01]  /*0590*/  DFMA R26, R10, R4, R26 ;  /* 0x000000040a1a722b */ /* 0x000fe2000000001a */
[----:B------:R-:W2:Y:S01]  /*05a0*/  LDG.E.128 R4, desc[UR18][R6.64] ;  /* 0x0000001206047981 */ /* 0x000ea2000c1e1d00 */
[----:B------:R-:W-:-:S03]  /*05b0*/  IMAD.WIDE.U32 R22, R3, 0x8, R22 ;  /* 0x0000000803167825 */ /* 0x000fc600078e0016 */
[----:B------:R-:W2:Y:S01]  /*05c0*/  LDG.E.64 R14, desc[UR18][R14.64] ;  /* 0x000000120e0e7981 */ /* 0x000ea2000c1e1b00 */
[----:B------:R-:W-:-:S03]  /*05d0*/  IMAD.WIDE.U32 R8, R3, 0x10, R24 ;  /* 0x0000001003087825 */ /* 0x000fc600078e0018 */
[----:B------:R-:W3:Y:S04]  /*05e0*/  LDG.E.64 R22, desc[UR18][R22.64] ;  /* 0x0000001216167981 */ /* 0x000ee8000c1e1b00 */
[----:B------:R-:W3:Y:S01]  /*05f0*/  LDG.E.128 R8, desc[UR18][R8.64] ;  /* 0x0000001208087981 */ /* 0x000ee2000c1e1d00 */
[----:B------:R-:W-:-:S04]  /*0600*/  UIADD3 UR13, UPT, UPT, UR13, 0x8, URZ ;  /* 0x000000080d0d7890 */ /* 0x000fc8000fffe0ff */
[----:B------:R-:W-:Y:S01]  /*0610*/  UISETP.NE.AND UP1, UPT, UR13, URZ, UPT ;  /* 0x000000ff0d00728c */ /* 0x000fe2000bf25270 */
[----:B------:R-:W-:-:S04]  /*0620*/  MOV R25, UR6 ;  /* 0x0000000600197c02 */ /* 0x000fc80008000f00 */
[----:B------:R-:W-:Y:S01]  /*0630*/  LEA R18, R25, R18, 0x3 ;  /* 0x0000001219127211 */ /* 0x000fe200078e18ff */
[-C--:B--2---:R-:W-:Y:S02]  /*0640*/  DFMA R4, R4, R14.reuse, R12 ;  /* 0x0000000e0404722b */ /* 0x084fe4000000000c */
[----:B------:R-:W-:Y:S01]  /*0650*/  DFMA R26, R6, R14, R26 ;  /* 0x0000000e061a722b */ /* 0x000fe2000000001a */
[----:B------:R-:W-:Y:S02]  /*0660*/  MOV R6, UR6 ;  /* 0x0000000600067c02 */ /* 0x000fe40008000f00 */
[----:B------:R-:W-:Y:S02]  /*0670*/  MOV R13, UR6 ;  /* 0x00000006000d7c02 */ /* 0x000fe40008000f00 */
[----:B------:R-:W-:Y:S01]  /*0680*/  LEA R17, R6, R17, 0x3 ;  /* 0x0000001106117211 */ /* 0x000fe200078e18ff */
[-C--:B---3--:R-:W-:Y:S01]  /*0690*/  DFMA R4, R8, R22.reuse, R4 ;  /* 0x000000160804722b */ /* 0x088fe20000000004 */
[----:B------:R-:W-:Y:S01]  /*06a0*/  MOV R12, UR6 ;  /* 0x00000006000c7c02 */ /* 0x000fe20008000f00 */
[----:B------:R-:W-:Y:S01]  /*06b0*/  DFMA R6, R10, R22, R26 ;  /* 0x000000160a06722b */ /* 0x000fe2000000001a */
[----:B------:R-:W-:-:S02]  /*06c0*/  MOV R9, UR6 ;  /* 0x0000000600097c02 */ /* 0x000fc40008000f00 */
[----:B------:R-:W-:Y:S02]  /*06d0*/  MOV R11, UR6 ;  /* 0x00000006000b7c02 */ /* 0x000fe40008000f00 */
[----:B------:R-:W-:Y:S02]  /*06e0*/  MOV R8, UR6 ;  /* 0x0000000600087c02 */ /* 0x000fe40008000f00 */
[----:B------:R-:W-:Y:S02]  /*06f0*/  LEA R20, R13, R20, 0x3 ;  /* 0x000000140d147211 */ /* 0x000fe400078e18ff */
[----:B------:R-:W-:Y:S02]  /*0700*/  LEA R19, R12, R19, 0x3 ;  /* 0x000000130c137211 */ /* 0x000fe400078e18ff */
[----:B------:R-:W-:Y:S02]  /*0710*/  LEA R0, R9, R0, 0x3 ;  /* 0x0000000009007211 */ /* 0x000fe400078e18ff */
[----:B------:R-:W-:-:S02]  /*0720*/  LEA R2, R11, R2, 0x3 ;  /* 0x000000020b027211 */ /* 0x000fc400078e18ff */
[----:B------:R-:W-:Y:S02]  /*0730*/  LEA R3, R8, R3, 0x3 ;  /* 0x0000000308037211 */ /* 0x000fe400078e18ff */
[----:B------:R-:W-:Y:S01]  /*0740*/  LEA R16, R13, R16, 0x3 ;  /* 0x000000100d107211 */ /* 0x000fe200078e18ff */
[----:B------:R-:W-:Y:S06]  /*0750*/  BRA.U UP1, `(.L_x_3) ;  /* 0xfffffff901f07547 */ /* 0x000fec000b83ffff */
.L_x_2:
[----:B------:R-:W-:Y:S05]  /*0760*/  BRA.U !UP0, `(.L_x_1) ;  /* 0x0000000508387547 */ /* 0x000fea000b800000 */
[----:B------:R-:W-:Y:S02]  /*0770*/  UIMAD UR14, UR14, UR15, URZ ;  /* 0x0000000f0e0e72a4 */ /* 0x000fe4000f8e02ff */
[----:B------:R-:W-:Y:S02]  /*0780*/  UISETP.GE.U32.AND UP0, UPT, UR17, 0x4, UPT ;  /* 0x000000041100788c */ /* 0x000fe4000bf06070 */
[----:B------:R-:W-:Y:S02]  /*0790*/  ULOP3.LUT UR5, UR16, 0x3, URZ, 0xc0, !UPT ;  /* 0x0000000310057892 */ /* 0x000fe4000f8ec0ff */
[----:B------:R-:W-:Y:S02]  /*07a0*/  MOV R0, UR14 ;  /* 0x0000000e00007c02 */ /* 0x000fe40008000f00 */
[----:B------:R-:W-:-:S03]  /*07b0*/  UISETP.NE.AND UP1, UPT, UR5, URZ, UPT ;  /* 0x000000ff0500728c */ /* 0x000fc6000bf25270 */
[----:B------:R-:W-:Y:S01]  /*07c0*/  IMAD R0, R0, UR20, RZ ;  /* 0x0000001400007c24 */ /* 0x000fe2000f8e02ff */
[----:B------:R-:W-:Y:S07]  /*07d0*/  BRA.U !UP0, `(.L_x_4) ;  /* 0x00000001087c7547 */ /* 0x000fee000b800000 */
[----:B------:R-:W0:Y:S01]  /*07e0*/  LDC.64 R2, c[0x0][0x388] ;  /* 0x0000e200ff027b82 */ /* 0x000e220000000a00 */
[----:B------:R-:W-:-:S07]  /*07f0*/  IMAD R9, R0, UR4, R21 ;  /* 0x0000000400097c24 */ /* 0x000fce000f8e0215 */
[----:B------:R-:W1:Y:S01]  /*0800*/  LDC.64 R22, c[0x0][0x390] ;  /* 0x0000e400ff167b82 */ /* 0x000e620000000a00 */
[----:B0-----:R-:W-:-:S06]  /*0810*/  IMAD.WIDE.U32 R12, R9, 0x10, R2 ;  /* 0x00000010090c7825 */ /* 0x001fcc00078e0002 */
[----:B------:R-:W2:Y:S01]  /*0820*/  LDG.E.128 R12, desc[UR18][R12.64] ;  /* 0x000000120c0c7981 */ /* 0x000ea2000c1e1d00 */
[----:B-1----:R-:W-:-:S05]  /*0830*/  IMAD.WIDE.U32 R28, R9, 0x8, R22 ;  /* 0x00000008091c7825 */ /* 0x002fca00078e0016 */
[----:B------:R-:W2:Y:S01]  /*0840*/  LDG.E.64 R24, desc[UR18][R28.64] ;  /* 0x000000121c187981 */ /* 0x000ea2000c1e1b00 */
[----:B------:R-:W-:-:S05]  /*0850*/  IADD3 R27, PT, PT, R9, R0, RZ ;  /* 0x00000000091b7210 */ /* 0x000fca0007ffe0ff */
[----:B------:R-:W-:-:S04]  /*0860*/  IMAD.WIDE.U32 R18, R27, 0x8, R22 ;  /* 0x000000081b127825 */ /* 0x000fc800078e0016 */
[C-C-:B------:R-:W-:Y:S01]  /*0870*/  IMAD.WIDE.U32 R8, R27.reuse, 0x10, R2.reuse ;  /* 0x000000101b087825 */ /* 0x140fe200078e0002 */
[-C--:B------:R-:W-:Y:S01]  /*0880*/  IADD3 R27, PT, PT, R27, R0.reuse, RZ ;  /* 0x000000001b1b7210 */ /* 0x080fe20007ffe0ff */
[----:B------:R-:W3:Y:S04]  /*0890*/  LDG.E.64 R18, desc[UR18][R18.64] ;  /* 0x0000001212127981 */ /* 0x000ee8000c1e1b00 */
[----:B------:R-:W3:Y:S01]  /*08a0*/  LDG.E.128 R8, desc[UR18][R8.64] ;  /* 0x0000001208087981 */ /* 0x000ee2000c1e1d00 */
[-C--:B--2---:R-:W-:Y:S02]  /*08b0*/  DFMA R16, R12, R24.reuse, R4 ;  /* 0x000000180c10722b */ /* 0x084fe40000000004 */
[----:B------:R-:W-:Y:S01]  /*08c0*/  DFMA R24, R14, R24, R6 ;  /* 0x000000180e18722b */ /* 0x000fe20000000006 */
[C---:B------:R-:W-:Y:S01]  /*08d0*/  IMAD.WIDE.U32 R6, R27.reuse, 0x10, R2 ;  /* 0x000000101b067825 */ /* 0x040fe200078e0002 */
[----:B------:R-:W-:-:S03]  /*08e0*/  IADD3 R13, PT, PT, R27, R0, RZ ;  /* 0x000000001b0d7210 */ /* 0x000fc60007ffe0ff */
[--C-:B------:R-:W-:Y:S02]  /*08f0*/  IMAD.WIDE.U32 R14, R27, 0x8, R22.reuse ;  /* 0x000000081b0e7825 */ /* 0x100fe400078e0016 */
[----:B------:R-:W2:Y:S02]  /*0900*/  LDG.E.128 R4, desc[UR18][R6.64] ;  /* 0x0000001206047981 */ /* 0x000ea4000c1e1d00 */
[C---:B------:R-:W-:Y:S02]  /*0910*/  IMAD.WIDE.U32 R22, R13.reuse, 0x8, R22 ;  /* 0x000000080d167825 */ /* 0x040fe400078e0016 */
[----:B------:R-:W2:Y:S02]  /*0920*/  LDG.E.64 R26, desc[UR18][R14.64] ;  /* 0x000000120e1a7981 */ /* 0x000ea4000c1e1b00 */
[----:B------:R-:W-:Y:S02]  /*0930*/  IMAD.WIDE.U32 R12, R13, 0x10, R2 ;  /* 0x000000100d0c7825 */ /* 0x000fe400078e0002 */
[----:B------:R-:W4:Y:S04]  /*0940*/  LDG.E.64 R2, desc[UR18][R22.64] ;  /* 0x0000001216027981 */ /* 0x000f28000c1e1b00 */
[----:B------:R-:W4:Y:S01]  /*0950*/  LDG.E.128 R12, desc[UR18][R12.64] ;  /* 0x000000120c0c7981 */ /* 0x000f22000c1e1d00 */
[----:B---3--:R-:W-:-:S02]  /*0960*/  DFMA R8, R8, R18, R16 ;  /* 0x000000120808722b */ /* 0x008fc40000000010 */
[----:B------:R-:W-:Y:S01]  /*0970*/  DFMA R10, R10, R18, R24 ;  /* 0x000000120a0a722b */ /* 0x000fe20000000018 */
[----:B------:R-:W-:-:S05]  /*0980*/  UIADD3 UR4, UPT, UPT, UR4, 0x4, URZ ;  /* 0x0000000404047890 */ /* 0x000fca000fffe0ff */
[-C--:B--2---:R-:W-:Y:S02]  /*0990*/  DFMA R4, R4, R26.reuse, R8 ;  /* 0x0000001a0404722b */ /* 0x084fe40000000008 */
[----:B------:R-:W-:-:S06]  /*09a0*/  DFMA R10, R6, R26, R10 ;  /* 0x0000001a060a722b */ /* 0x000fcc000000000a */
[-C--:B----4-:R-:W-:Y:S02]  /*09b0*/  DFMA R4, R12, R2.reuse, R4 ;  /* 0x000000020c04722b */ /* 0x090fe40000000004 */
[----:B------:R-:W-:-:S11]  /*09c0*/  DFMA R6, R14, R2, R10 ;  /* 0x000000020e06722b */ /* 0x000fd6000000000a */
.L_x_4:
[----:B------:R-:W-:Y:S05]  /*09d0*/  BRA.U !UP1, `(.L_x_1) ;  /* 0x00000001099c7547 */ /* 0x000fea000b800000 */
[----:B------:R-:W-:Y:S02]  /*09e0*/  UISETP.NE.AND UP0, UPT, UR5, 0x1, UPT ;  /* 0x000000010500788c */ /* 0x000fe4000bf05270 */
[----:B------:R-:W-:-:S04]  /*09f0*/  ULOP3.LUT UR5, UR16, 0x1, URZ, 0xc0, !UPT ;  /* 0x0000000110057892 */ /* 0x000fc8000f8ec0ff */
[----:B------:R-:W-:Y:S01]  /*0a00*/  UISETP.NE.U32.AND UP1, UPT, UR5, 0x1, UPT ;  /* 0x000000010500788c */ /* 0x000fe2000bf25070 */
[----:B------:R-:W-:-:S04]  /*0a10*/  PLOP3.LUT P0, PT, PT, PT, UP0, 0x80, 0x8 ;  /* 0x000000000008781c */ /* 0x000fc80003f0f008 */
[----:B------:R-:W0:Y:S01]  /*0a20*/  @UP0 LDCU.64 UR8, c[0x0][0x390] ;  /* 0x00007200ff0807ac */ /* 0x000e220008000a00 */
[----:B------:R-:W-:Y:S01]  /*0a30*/  PLOP3.LUT P1, PT, PT, PT, UP1, 0x80, 0x8 ;  /* 0x000000000008781c */ /* 0x000fe20003f2f018 */
[----:B------:R-:W1:Y:S04]  /*0a40*/  @UP0 LDCU.64 UR6, c[0x0][0x388] ;  /* 0x00007100ff0607ac */ /* 0x000e680008000a00 */
[----:B------:R-:W2:Y:S03]  /*0a50*/  @!UP1 LDCU.64 UR10, c[0x0][0x388] ;  /* 0x00007100ff0a97ac */ /* 0x000ea60008000a00 */
[----:B------:R-:W-:Y:S01]  /*0a60*/  @P0 IMAD R11, R0, UR4, R21 ;  /* 0x00000004000b0c24 */ /* 0x000fe2000f8e0215 */
[----:B------:R-:W3:Y:S04]  /*0a70*/  @!UP1 LDCU.64 UR12, c[0x0][0x390] ;  /* 0x00007200ff0c97ac */ /* 0x000ee80008000a00 */
[----:B------:R-:W-:Y:S01]  /*0a80*/  @P0 IADD3 R15, PT, PT, R11, R0, RZ ;  /* 0x000000000b0f0210 */ /* 0x000fe20007ffe0ff */
[----:B------:R-:W-:Y:S01]  /*0a90*/  @UP0 UIADD3 UR4, UPT, UPT, UR4, 0x2, URZ ;  /* 0x0000000204040890 */ /* 0x000fe2000fffe0ff */
[----:B0-----:R-:W-:-:S02]  /*0aa0*/  MOV R22, UR8 ;  /* 0x0000000800167c02 */ /* 0x001fc40008000f00 */
[----:B------:R-:W-:Y:S02]  /*0ab0*/  MOV R23, UR9 ;  /* 0x0000000900177c02 */ /* 0x000fe40008000f00 */
[----:B-1----:R-:W-:Y:S02]  /*0ac0*/  MOV R12, UR6 ;  /* 0x00000006000c7c02 */ /* 0x002fe40008000f00 */
[----:B------:R-:W-:Y:S01]  /*0ad0*/  MOV R13, UR7 ;  /* 0x00000007000d7c02 */ /* 0x000fe20008000f00 */
[----:B------:R-:W-:-:S04]  /*0ae0*/  @P0 IMAD.WIDE.U32 R2, R11, 0x8, R22 ;  /* 0x000000080b020825 */ /* 0x000fc800078e0016 */
[----:B------:R-:W-:Y:S02]  /*0af0*/  @P0 IMAD.WIDE.U32 R8, R11, 0x10, R12 ;  /* 0x000000100b080825 */ /* 0x000fe400078e000c */
[----:B------:R-:W4:Y:S02]  /*0b00*/  @P0 LDG.E.64 R2, desc[UR18][R2.64] ;  /* 0x0000001202020981 */ /* 0x000f24000c1e1b00 */
[C---:B------:R-:W-:Y:S02]  /*0b10*/  @P0 IMAD.WIDE.U32 R22, R15.reuse, 0x8, R22 ;  /* 0x000000080f160825 */ /* 0x040fe400078e0016 */
[----:B------:R-:W4:Y:S01]  /*0b20*/  @P0 LDG.E.128 R8, desc[UR18][R8.64] ;  /* 0x0000001208080981 */ /* 0x000f22000c1e1d00 */
[----:B--2---:R-:W-:Y:S01]  /*0b30*/  MOV R16, UR10 ;  /* 0x0000000a00107c02 */ /* 0x004fe20008000f00 */
[----:B------:R-:W-:Y:S01]  /*0b40*/  @P0 IMAD.WIDE.U32 R12, R15, 0x10, R12 ;  /* 0x000000100f0c0825 */ /* 0x000fe200078e000c */
[----:B------:R-:W-:Y:S01]  /*0b50*/  MOV R17, UR11 ;  /* 0x0000000b00117c02 */ /* 0x000fe20008000f00 */
[----:B------:R-:W2:Y:S01]  /*0b60*/  @P0 LDG.E.64 R22, desc[UR18][R22.64] ;  /* 0x0000001216160981 */ /* 0x000ea2000c1e1b00 */
[----:B---3--:R-:W-:Y:S01]  /*0b70*/  MOV R18, UR12 ;  /* 0x0000000c00127c02 */ /* 0x008fe20008000f00 */
[----:B------:R-:W-:Y:S01]  /*0b80*/  @!P1 IMAD R27, R0, UR4, R21 ;  /* 0x00000004001b9c24 */ /* 0x000fe2000f8e0215 */
[----:B------:R-:W-:Y:S01]  /*0b90*/  MOV R19, UR13 ;  /* 0x0000000d00137c02 */ /* 0x000fe20008000f00 */
[----:B------:R-:W2:Y:S02]  /*0ba0*/  @P0 LDG.E.128 R12, desc[UR18][R12.64] ;  /* 0x000000120c0c0981 */ /* 0x000ea4000c1e1d00 */
[----:B------:R-:W-:-:S04]  /*0bb0*/  @!P1 IMAD.WIDE.U32 R16, R27, 0x10, R16 ;  /* 0x000000101b109825 */ /* 0x000fc800078e0010 */
[----:B------:R-:W-:Y:S02]  /*0bc0*/  @!P1 IMAD.WIDE.U32 R24, R27, 0x8, R18 ;  /* 0x000000081b189825 */ /* 0x000fe400078e0012 */
[----:B------:R-:W3:Y:S04]  /*0bd0*/  @!P1 LDG.E.128 R16, desc[UR18][R16.64] ;  /* 0x0000001210109981 */ /* 0x000ee8000c1e1d00 */
[----:B------:R-:W3:Y:S01]  /*0be0*/  @!P1 LDG.E.64 R24, desc[UR18][R24.64] ;  /* 0x0000001218189981 */ /* 0x000ee2000c1e1b00 */
[-C--:B----4-:R-:W-:Y:S02]  /*0bf0*/  @P0 DFMA R8, R8, R2.reuse, R4 ;  /* 0x000000020808022b */ /* 0x090fe40000000004 */
[----:B------:R-:W-:-:S06]  /*0c00*/  @P0 DFMA R10, R10, R2, R6 ;  /* 0x000000020a0a022b */ /* 0x000fcc0000000006 */
[-C--:B--2---:R-:W-:Y:S02]  /*0c10*/  @P0 DFMA R4, R12, R22.reuse, R8 ;  /* 0x000000160c04022b */ /* 0x084fe40000000008 */
[----:B------:R-:W-:-:S06]  /*0c20*/  @P0 DFMA R6, R14, R22, R10 ;  /* 0x000000160e06022b */ /* 0x000fcc000000000a */
[-C--:B---3--:R-:W-:Y:S02]  /*0c30*/  @!P1 DFMA R4, R16, R24.reuse, R4 ;  /* 0x000000181004922b */ /* 0x088fe40000000004 */
[----:B------:R-:W-:-:S11]  /*0c40*/  @!P1 DFMA R6, R18, R24, R6 ;  /* 0x000000181206922b */ /* 0x000fd60000000006 */
.L_x_1:
[----:B------:R-:W0:Y:S02]  /*0c50*/  LDC.64 R2, c[0x0][0x380] ;  /* 0x0000e000ff027b82 */ /* 0x000e240000000a00 */
[----:B0-----:R-:W-:-:S05]  /*0c60*/  IMAD.WIDE.U32 R2, R21, 0x10, R2 ;  /* 0x0000001015027825 */ /* 0x001fca00078e0002 */
[----:B------:R-:W-:Y:S01]  /*0c70*/  STG.E.128 desc[UR18][R2.64], R4 ;  /* 0x0000000402007986 */ /* 0x000fe2000c101d12 */
[----:B------:R-:W-:Y:S05]  /*0c80*/  EXIT ;  /* 0x000000000000794d */ /* 0x000fea0003800000 */
.L_x_5:
        /* <DEDUP_REMOVED lines=15> */
.L_x_16:


//--------------------- .text._Z5mqvfkP7double2S0_d --------------------------
	.section	.text._Z5mqvfkP7double2S0_d,"ax",@progbits
	.align	128
        .global         _Z5mqvfkP7double2S0_d
        .type           _Z5mqvfkP7double2S0_d,@function
        .size           _Z5mqvfkP7double2S0_d,(.L_x_17 - _Z5mqvfkP7double2S0_d)
        .other          _Z5mqvfkP7double2S0_d,@"STO_CUDA_ENTRY STV_DEFAULT"
_Z5mqvfkP7double2S0_d:
.text._Z5mqvfkP7double2S0_d:
        /* <DEDUP_REMOVED lines=9> */
[----:B0-----:R-:W-:-:S04]  /*0090*/  IMAD R0, R0, R7, UR6 ;  /* 0x0000000600007e24 */ /* 0x001fc8000f8e0207 */
[----:B-1----:R-:W-:Y:S01]  /*00a0*/  IMAD R5, R0, UR7, R5 ;  /* 0x0000000700057c24 */ /* 0x002fe2000f8e0205 */
[----:B------:R-:W0:Y:S03]  /*00b0*/  LDCU.64 UR6, c[0x0][0x390] ;  /* 0x00007200ff0677ac */ /* 0x000e260008000a00 */
[----:B---3--:R-:W-:-:S04]  /*00c0*/  IMAD.WIDE.U32 R2, R5, 0x10, R2 ;  /* 0x0000001005027825 */ /* 0x008fc800078e0002 */
[----:B----4-:R-:W-:Y:S02]  /*00d0*/  IMAD.WIDE.U32 R8, R5, 0x10, R8 ;  /* 0x0000001005087825 */ /* 0x010fe400078e0008 */
[----:B--2---:R-:W0:Y:S04]  /*00e0*/  LDG.E.128 R4, desc[UR4][R2.64] ;  /* 0x0000000402047981 */ /* 0x004e28000c1e1d00 */
[----:B------:R-:W0:Y:S02]  /*00f0*/  LDG.E.128 R12, desc[UR4][R8.64] ;  /* 0x00000004080c7981 */ /* 0x000e24000c1e1d00 */
[----:B0-----:R-:W-:Y:S02]  /*0100*/  DFMA R4, -R4, UR6, R12 ;  /* 0x0000000604047c2b */ /* 0x001fe4000800010c */
[----:B------:R-:W-:-:S07]  /*0110*/  DFMA R6, -R6, UR6, R14 ;  /* 0x0000000606067c2b */ /* 0x000fce000800010e */
[----:B------:R-:W-:Y:S01]  /*0120*/  STG.E.128 desc[UR4][R8.64], R4 ;  /* 0x0000000408007986 */ /* 0x000fe2000c101d04 */
[----:B------:R-:W-:Y:S05]  /*0130*/  EXIT ;  /* 0x000000000000794d */ /* 0x000fea0003800000 */
.L_x_6:
        /* <DEDUP_REMOVED lines=12> */
.L_x_17:


//--------------------- .text._Z5pqvfrP7double2Pdd --------------------------
	.section	.text._Z5pqvfrP7double2Pdd,"ax",@progbits
	.align	128
        .global         _Z5pqvfrP7double2Pdd
        .type           _Z5pqvfrP7double2Pdd,@function
        .size           _Z5pqvfrP7double2Pdd,(.L_x_18 - _Z5pqvfrP7double2Pdd)
        .other          _Z5pqvfrP7double2Pdd,@"STO_CUDA_ENTRY STV_DEFAULT"
_Z5pqvfrP7double2Pdd:
.text._Z5pqvfrP7double2Pdd:
        /* <DEDUP_REMOVED lines=12> */
[----:B---3--:R-:W-:-:S06]  /*00c0*/  IMAD.WIDE.U32 R2, R7, 0x8, R2 ;  /* 0x0000000807027825 */ /* 0x008fcc00078e0002 */
[----:B--2---:R-:W0:Y:S01]  /*00d0*/  LDG.E.64 R2, desc[UR4][R2.64] ;  /* 0x0000000402027981 */ /* 0x004e22000c1e1b00 */
[----:B----4-:R-:W-:-:S05]  /*00e0*/  IMAD.WIDE.U32 R4, R7, 0x10, R4 ;  /* 0x0000001007047825 */ /* 0x010fca00078e0004 */
[----:B------:R-:W0:Y:S02]  /*00f0*/  LDG.E.64 R6, desc[UR4][R4.64] ;  /* 0x0000000404067981 */ /* 0x000e24000c1e1b00 */
[----:B0-----:R-:W-:-:S07]  /*0100*/  DFMA R6, R2, UR6, R6 ;  /* 0x0000000602067c2b */ /* 0x001fce0008000006 */
[----:B------:R-:W-:Y:S01]  /*0110*/  STG.E.64 desc[UR4][R4.64], R6 ;  /* 0x0000000604007986 */ /* 0x000fe2000c101b04 */
[----:B------:R-:W-:Y:S05]  /*0120*/  EXIT ;  /* 0x000000000000794d */ /* 0x000fea0003800000 */
.L_x_7:
        /* <DEDUP_REMOVED lines=13> */
.L_x_18:


//--------------------- .text._Z6trm1mtP7double2PdS1_S1_d --------------------------
	.section	.text._Z6trm1mtP7double2PdS1_S1_d,"ax",@progbits
	.align	128
        .global         _Z6trm1mtP7double2PdS1_S1_d
        .type           _Z6trm1mtP7double2PdS1_S1_d,@function
        .size           _Z6trm1mtP7double2PdS1_S1_d,(.L_x_19 - _Z6trm1mtP7double2PdS1_S1_d)
        .other          _Z6trm1mtP7double2PdS1_S1_d,@"STO_CUDA_ENTRY STV_DEFAULT"
_Z6trm1mtP7double2PdS1_S1_d:
.text._Z6trm1mtP7double2PdS1_S1_d:
        /* <DEDUP_REMOVED lines=11> */
[----:B-1----:R-:W-:Y:S01]  /*00b0*/  IMAD R17, R0, UR7, R17 ;  /* 0x0000000700117c24 */ /* 0x002fe2000f8e0211 */
[----:B------:R-:W1:Y:S03]  /*00c0*/  LDCU.64 UR6, c[0x0][0x3a0] ;  /* 0x00007400ff0677ac */ /* 0x000e660008000a00 */
[----:B---3--:R-:W-:-:S03]  /*00d0*/  IMAD.WIDE.U32 R2, R17, 0x8, R2 ;  /* 0x0000000811027825 */ /* 0x008fc600078e0002 */
[----:B------:R-:W3:Y:S03]  /*00e0*/  LDC.64 R10, c[0x0][0x380] ;  /* 0x0000e000ff0a7b82 */ /* 0x000ee60000000a00 */
[----:B--2---:R-:W2:Y:S01]  /*00f0*/  LDG.E.64 R2, desc[UR4][R2.64] ;  /* 0x0000000402027981 */ /* 0x004ea2000c1e1b00 */
[----:B----4-:R-:W-:-:S06]  /*0100*/  IMAD.WIDE.U32 R6, R17, 0x8, R6 ;  /* 0x0000000811067825 */ /* 0x010fcc00078e0006 */
[----:B------:R-:W4:Y:S01]  /*0110*/  LDG.E.64 R6, desc[UR4][R6.64] ;  /* 0x0000000406067981 */ /* 0x000f22000c1e1b00 */
[----:B0-----:R-:W-:-:S06]  /*0120*/  IMAD.WIDE.U32 R8, R17, 0x8, R8 ;  /* 0x0000000811087825 */ /* 0x001fcc00078e0008 */
[----:B------:R-:W1:Y:S01]  /*0130*/  LDG.E.64 R8, desc[UR4][R8.64] ;  /* 0x0000000408087981 */ /* 0x000e62000c1e1b00 */
[----:B------:R-:W-:Y:S01]  /*0140*/  CS2R R14, SRZ ;  /* 0x00000000000e7805 */ /* 0x000fe2000001ff00 */
[----:B--2---:R-:W-:Y:S01]  /*0150*/  DADD R4, R2, -1 ;  /* 0xbff0000002047429 */ /* 0x004fe20000000000 */
[----:B---3--:R-:W-:-:S07]  /*0160*/  IMAD.WIDE.U32 R2, R17, 0x10, R10 ;  /* 0x0000001011027825 */ /* 0x008fce00078e000a */
[----:B----4-:R-:W-:-:S08]  /*0170*/  DADD R4, R4, -R6 ;  /* 0x0000000004047229 */ /* 0x010fd00000000806 */
[----:B-1----:R-:W-:-:S07]  /*0180*/  DFMA R12, R8, UR6, R4 ;  /* 0x00000006080c7c2b */ /* 0x002fce0008000004 */
[----:B------:R-:W-:Y:S01]  /*0190*/  STG.E.128 desc[UR4][R2.64], R12 ;  /* 0x0000000c02007986 */ /* 0x000fe2000c101d04 */
[----:B------:R-:W-:Y:S05]  /*01a0*/  EXIT ;  /* 0x000000000000794d */ /* 0x000fea0003800000 */
.L_x_8:
        /* <DEDUP_REMOVED lines=13> */
.L_x_19:


//--------------------- .text._Z3hncPdS_S_        --------------------------
	.section	.text._Z3hncPdS_S_,"ax",@progbits
	.align	128
        .global         _Z3hncPdS_S_
        .type           _Z3hncPdS_S_,@function
        .size           _Z3hncPdS_S_,(.L_x_20 - _Z3hncPdS_S_)
        .other          _Z3hncPdS_S_,@"STO_CUDA_ENTRY STV_DEFAULT"
_Z3hncPdS_S_:
.text._Z3hncPdS_S_:
        /* <DEDUP_REMOVED lines=10> */
[----:B-1----:R-:W-:-:S04]  /*00a0*/  IMAD R0, R0, UR7, R3 ;  /* 0x0000000700007c24 */ /* 0x002fc8000f8e0203 */
[----:B---3--:R-:W-:-:S06]  /*00b0*/  IMAD.WIDE.U32 R10, R0, 0x8, R10 ;  /* 0x00000008000a7825 */ /* 0x008fcc00078e000a */
[----:B--2---:R-:W2:Y:S01]  /*00c0*/  LDG.E.64 R10, desc[UR4][R10.64] ;  /* 0x000000040a0a7981 */ /* 0x004ea2000c1e1b00 */
[----:B----4-:R-:W-:-:S05]  /*00d0*/  IMAD.WIDE.U32 R8, R0, 0x8, R8 ;  /* 0x0000000800087825 */ /* 0x010fca00078e0008 */
[----:B------:R-:W2:Y:S01]  /*00e0*/  LDG.E.64 R2, desc[UR4][R8.64] ;  /* 0x0000000408027981 */ /* 0x000ea2000c1e1b00 */
[----:B------:R-:W-:Y:S01]  /*00f0*/  IMAD.MOV.U32 R4, RZ, RZ, 0x652b82fe ;  /* 0x652b82feff047424 */ /* 0x000fe200078e00ff */
[----:B------:R-:W-:Y:S01]  /*0100*/  MOV R5, 0x3ff71547 ;  /* 0x3ff7154700057802 */ /* 0x000fe20000000f00 */
[----:B------:R-:W-:Y:S01]  /*0110*/  UMOV UR6, 0xfefa39ef ;  /* 0xfefa39ef00067882 */ /* 0x000fe20000000000 */
[----:B------:R-:W-:Y:S01]  /*0120*/  UMOV UR7, 0x3fe62e42 ;  /* 0x3fe62e4200077882 */ /* 0x000fe20000000000 */
[----:B------:R-:W-:Y:S01]  /*0130*/  BSSY.RECONVERGENT B0, `(.L_x_9) ;  /* 0x0000039000007945 */ /* 0x000fe20003800200 */
[----:B--2---:R-:W-:Y:S01]  /*0140*/  DADD R2, -R2, R10 ;  /* 0x0000000002027229 */ /* 0x004fe2000000010a */
[----:B------:R-:W0:Y:S07]  /*0150*/  LDC.64 R10, c[0x0][0x380] ;  /* 0x0000e000ff0a7b82 */ /* 0x000e2e0000000a00 */
[----:B------:R-:W-:-:S08]  /*0160*/  DFMA R4, R2, R4, 6.75539944105574400000e+15 ;  /* 0x433800000204742b */ /* 0x000fd00000000004 */
[----:B------:R-:W-:-:S08]  /*0170*/  DADD R6, R4, -6.75539944105574400000e+15 ;  /* 0xc338000004067429 */ /* 0x000fd00000000000 */
[----:B------:R-:W-:Y:S01]  /*0180*/  DFMA R12, R6, -UR6, R2 ;  /* 0x80000006060c7c2b */ /* 0x000fe20008000002 */
[----:B------:R-:W-:Y:S01]  /*0190*/  UMOV UR6, 0x3b39803f ;  /* 0x3b39803f00067882 */ /* 0x000fe20000000000 */
[----:B------:R-:W-:-:S06]  /*01a0*/  UMOV UR7, 0x3c7abc9e ;  /* 0x3c7abc9e00077882 */ /* 0x000fcc0000000000 */
[----:B------:R-:W-:Y:S01]  /*01b0*/  DFMA R6, R6, -UR6, R12 ;  /* 0x8000000606067c2b */ /* 0x000fe2000800000c */
[----:B------:R-:W-:Y:S01]  /*01c0*/  IMAD.MOV.U32 R12, RZ, RZ, -0x35dec16 ;  /* 0xfca213eaff0c7424 */ /* 0x000fe200078e00ff */
[----:B------:R-:W-:Y:S01]  /*01d0*/  MOV R13, 0x3e928af3 ;  /* 0x3e928af3000d7802 */ /* 0x000fe20000000f00 */
[----:B------:R-:W-:Y:S01]  /*01e0*/  UMOV UR6, 0x69ce2bdf ;  /* 0x69ce2bdf00067882 */ /* 0x000fe20000000000 */
[----:B------:R-:W-:-:S04]  /*01f0*/  UMOV UR7, 0x3e5ade15 ;  /* 0x3e5ade1500077882 */ /* 0x000fc80000000000 */
[----:B------:R-:W-:Y:S01]  /*0200*/  DFMA R8, R6, UR6, R12 ;  /* 0x0000000606087c2b */ /* 0x000fe2000800000c */
[----:B------:R-:W-:Y:S01]  /*0210*/  UMOV UR6, 0x62401315 ;  /* 0x6240131500067882 */ /* 0x000fe20000000000 */
[----:B------:R-:W-:-:S06]  /*0220*/  UMOV UR7, 0x3ec71dee ;  /* 0x3ec71dee00077882 */ /* 0x000fcc0000000000 */
[----:B------:R-:W-:Y:S01]  /*0230*/  DFMA R8, R6, R8, UR6 ;  /* 0x0000000606087e2b */ /* 0x000fe20008000008 */
        /* <DEDUP_REMOVED lines=21> */
[----:B------:R-:W-:-:S07]  /*0390*/  FSETP.GEU.AND P0, PT, |R3|, 4.1917929649353027344, PT ;  /* 0x4086232b0300780b */ /* 0x000fce0003f0e200 */
[----:B------:R-:W-:-:S08]  /*03a0*/  DFMA R8, R6, R8, 1 ;  /* 0x3ff000000608742b */ /* 0x000fd00000000008 */
[----:B------:R-:W-:Y:S01]  /*03b0*/  DFMA R8, R6, R8, 1 ;  /* 0x3ff000000608742b */ /* 0x000fe20000000008 */
[----:B0-----:R-:W-:-:S09]  /*03c0*/  IMAD.WIDE.U32 R10, R0, 0x8, R10 ;  /* 0x00000008000a7825 */ /* 0x001fd200078e000a */
[----:B------:R-:W-:Y:S01]  /*03d0*/  IMAD R7, R4, 0x100000, R9 ;  /* 0x0010000004077824 */ /* 0x000fe200078e0209 */
[----:B------:R-:W-:Y:S01]  /*03e0*/  MOV R6, R8 ;  /* 0x0000000800067202 */ /* 0x000fe20000000f00 */
[----:B------:R-:W-:Y:S06]  /*03f0*/  @!P0 BRA `(.L_x_10) ;  /* 0x0000000000308947 */ /* 0x000fec0003800000 */
[----:B------:R-:W-:Y:S01]  /*0400*/  FSETP.GEU.AND P1, PT, |R3|, 4.2275390625, PT ;  /* 0x408748000300780b */ /* 0x000fe20003f2e200 */
[C---:B------:R-:W-:Y:S02]  /*0410*/  DADD R6, R2.reuse, +INF ;  /* 0x7ff0000002067429 */ /* 0x040fe40000000000 */
[----:B------:R-:W-:-:S08]  /*0420*/  DSETP.GEU.AND P0, PT, R2, RZ, PT ;  /* 0x000000ff0200722a */ /* 0x000fd00003f0e000 */
[----:B------:R-:W-:Y:S02]  /*0430*/  FSEL R6, R6, RZ, P0 ;  /* 0x000000ff06067208 */ /* 0x000fe40000000000 */
[----:B------:R-:W-:Y:S02]  /*0440*/  @!P1 LEA.HI R0, R4, R4, RZ, 0x1 ;  /* 0x0000000404009211 */ /* 0x000fe400078f08ff */
[----:B------:R-:W-:Y:S02]  /*0450*/  FSEL R7, R7, RZ, P0 ;  /* 0x000000ff07077208 */ /* 0x000fe40000000000 */
[----:B------:R-:W-:-:S04]  /*0460*/  @!P1 SHF.R.S32.HI R3, RZ, 0x1, R0 ;  /* 0x00000001ff039819 */ /* 0x000fc80000011400 */
[----:B------:R-:W-:Y:S01]  /*0470*/  @!P1 LEA R9, R3, R9, 0x14 ;  /* 0x0000000903099211 */ /* 0x000fe200078ea0ff */
[----:B------:R-:W-:-:S05]  /*0480*/  @!P1 IMAD.IADD R2, R4, 0x1, -R3 ;  /* 0x0000000104029824 */ /* 0x000fca00078e0a03 */
[----:B------:R-:W-:Y:S01]  /*0490*/  @!P1 LEA R3, R2, 0x3ff00000, 0x14 ;  /* 0x3ff0000002039811 */ /* 0x000fe200078ea0ff */
[----:B------:R-:W-:-:S06]  /*04a0*/  @!P1 IMAD.MOV.U32 R2, RZ, RZ, RZ ;  /* 0x000000ffff029224 */ /* 0x000fcc00078e00ff */
[----:B------:R-:W-:-:S11]  /*04b0*/  @!P1 DMUL R6, R8, R2 ;  /* 0x0000000208069228 */ /* 0x000fd60000000000 */
.L_x_10:
[----:B------:R-:W-:Y:S05]  /*04c0*/  BSYNC.RECONVERGENT B0 ;  /* 0x0000000000007941 */ /* 0x000fea0003800200 */
.L_x_9:
[----:B------:R-:W-:Y:S01]  /*04d0*/  STG.E.64 desc[UR4][R10.64], R6 ;  /* 0x000000060a007986 */ /* 0x000fe2000c101b04 */
[----:B------:R-:W-:Y:S05]  /*04e0*/  EXIT ;  /* 0x000000000000794d */ /* 0x000fea0003800000 */
.L_x_11:
        /* <DEDUP_REMOVED lines=9> */
.L_x_20:


//--------------------- .text._Z2khPdS_S_         --------------------------
	.section	.text._Z2khPdS_S_,"ax",@progbits
	.align	128
        .global         _Z2khPdS_S_
        .type           _Z2khPdS_S_,@function
        .size           _Z2khPdS_S_,(.L_x_21 - _Z2khPdS_S_)
        .other          _Z2khPdS_S_,@"STO_CUDA_ENTRY STV_DEFAULT"
_Z2khPdS_S_:
.text._Z2khPdS_S_:
        /* <DEDUP_REMOVED lines=14> */
[----:B------:R-:W2:Y:S02]  /*00e0*/  LDG.E.64 R2, desc[UR4][R4.64] ;  /* 0x0000000404027981 */ /* 0x000ea4000c1e1b00 */
[----:B--2---:R-:W-:-:S08]  /*00f0*/  DADD R2, -R2, R6 ;  /* 0x0000000002027229 */ /* 0x004fd00000000106 */
[----:B------:R-:W-:-:S14]  /*0100*/  DSETP.GE.AND P0, PT, R2, RZ, PT ;  /* 0x000000ff0200722a */ /* 0x000fdc0003f06000 */
[----:B------:R-:W0:Y:S01]  /*0110*/  @P0 LDC.64 R10, c[0x0][0x380] ;  /* 0x0000e000ff0a0b82 */ /* 0x000e220000000a00 */
[----:B------:R-:W-:Y:S01]  /*0120*/  @P0 DADD R8, R2, 1 ;  /* 0x3ff0000002080429 */ /* 0x000fe20000000000 */
[----:B0-----:R-:W-:-:S06]  /*0130*/  @P0 IMAD.WIDE.U32 R10, R0, 0x8, R10 ;  /* 0x00000008000a0825 */ /* 0x001fcc00078e000a */
[----:B------:R0:W-:Y:S01]  /*0140*/  @P0 STG.E.64 desc[UR4][R10.64], R8 ;  /* 0x000000080a000986 */ /* 0x0001e2000c101b04 */
[----:B------:R-:W-:Y:S05]  /*0150*/  @P0 EXIT ;  /* 0x000000000000094d */ /* 0x000fea0003800000 */
[----:B------:R-:W-:Y:S01]  /*0160*/  IMAD.MOV.U32 R4, RZ, RZ, 0x652b82fe ;  /* 0x652b82feff047424 */ /* 0x000fe200078e00ff */
[----:B------:R-:W-:Y:S01]  /*0170*/  MOV R5, 0x3ff71547 ;  /* 0x3ff7154700057802 */ /* 0x000fe20000000f00 */
[----:B------:R-:W-:Y:S01]  /*0180*/  UMOV UR6, 0xfefa39ef ;  /* 0xfefa39ef00067882 */ /* 0x000fe20000000000 */
[----:B------:R-:W-:Y:S01]  /*0190*/  UMOV UR7, 0x3fe62e42 ;  /* 0x3fe62e4200077882 */ /* 0x000fe20000000000 */
[----:B0-----:R-:W0:Y:S01]  /*01a0*/  LDC.64 R10, c[0x0][0x380] ;  /* 0x0000e000ff0a7b82 */ /* 0x001e220000000a00 */
[----:B------:R-:W-:Y:S01]  /*01b0*/  FSETP.GEU.AND P0, PT, |R3|, 4.1917929649353027344, PT ;  /* 0x4086232b0300780b */ /* 0x000fe20003f0e200 */
[----:B------:R-:W-:Y:S01]  /*01c0*/  BSSY.RECONVERGENT B0, `(.L_x_12) ;  /* 0x0000036000007945 */ /* 0x000fe20003800200 */
[----:B------:R-:W-:-:S08]  /*01d0*/  DFMA R4, R2, R4, 6.75539944105574400000e+15 ;  /* 0x433800000204742b */ /* 0x000fd00000000004 */
[----:B------:R-:W-:-:S08]  /*01e0*/  DADD R6, R4, -6.75539944105574400000e+15 ;  /* 0xc338000004067429 */ /* 0x000fd00000000000 */
[----:B------:R-:W-:Y:S01]  /*01f0*/  DFMA R8, R6, -UR6, R2 ;  /* 0x8000000606087c2b */ /* 0x000fe20008000002 */
[----:B------:R-:W-:Y:S01]  /*0200*/  UMOV UR6, 0x3b39803f ;  /* 0x3b39803f00067882 */ /* 0x000fe20000000000 */
[----:B------:R-:W-:Y:S01]  /*0210*/  UMOV UR7, 0x3c7abc9e ;  /* 0x3c7abc9e00077882 */ /* 0x000fe20000000000 */
[----:B0-----:R-:W-:-:S05]  /*0220*/  IMAD.WIDE.U32 R10, R0, 0x8, R10 ;  /* 0x00000008000a7825 */ /* 0x001fca00078e000a */
[----:B------:R-:W-:Y:S01]  /*0230*/  DFMA R6, R6, -UR6, R8 ;  /* 0x8000000606067c2b */ /* 0x000fe20008000008 */
[----:B------:R-:W-:Y:S01]  /*0240*/  UMOV UR6, 0x69ce2bdf ;  /* 0x69ce2bdf00067882 */ /* 0x000fe20000000000 */
[----:B------:R-:W-:Y:S01]  /*0250*/  IMAD.MOV.U32 R8, RZ, RZ, -0x35dec16 ;  /* 0xfca213eaff087424 */ /* 0x000fe200078e00ff */
[----:B------:R-:W-:Y:S01]  /*0260*/  MOV R9, 0x3e928af3 ;  /* 0x3e928af300097802 */ /* 0x000fe20000000f00 */
[----:B------:R-:W-:-:S05]  /*0270*/  UMOV UR7, 0x3e5ade15 ;  /* 0x3e5ade1500077882 */ /* 0x000fca0000000000 */
        /* <DEDUP_REMOVED lines=24> */
[----:B------:R-:W-:-:S08]  /*0400*/  DFMA R8, R6, R8, UR6 ;  /* 0x0000000606087e2b */ /* 0x000fd00008000008 */
[----:B------:R-:W-:-:S08]  /*0410*/  DFMA R8, R6, R8, 1 ;  /* 0x3ff000000608742b */ /* 0x000fd00000000008 */
[----:B------:R-:W-:-:S10]  /*0420*/  DFMA R8, R6, R8, 1 ;  /* 0x3ff000000608742b */ /* 0x000fd40000000008 */
        /* <DEDUP_REMOVED lines=15> */
.L_x_13:
[----:B------:R-:W-:Y:S05]  /*0520*/  BSYNC.RECONVERGENT B0 ;  /* 0x0000000000007941 */ /* 0x000fea0003800200 */
.L_x_12:
[----:B------:R-:W-:Y:S01]  /*0530*/  STG.E.64 desc[UR4][R10.64], R6 ;  /* 0x000000060a007986 */ /* 0x000fe2000c101b04 */
[----:B------:R-:W-:Y:S05]  /*0540*/  EXIT ;  /* 0x000000000000794d */ /* 0x000fea0003800000 */
.L_x_14:
        /* <DEDUP_REMOVED lines=11> */
.L_x_21:


//--------------------- .nv.shared.reserved.0     --------------------------
	.section	.nv.shared.reserved.0,"aw",@nobits
	.weak		__nv_reservedSMEM_offset_0_alias
	.size		__nv_reservedSMEM_offset_0_alias, 0, 64
	.other		__nv_reservedSMEM_offset_0_alias,@"STO_CUDA_RESERVED_SHARED STV_DEFAULT"
__nv_reservedSMEM_offset_0_alias:
	.zero		0
	.zero		64


//--------------------- .nv.constant0._Z2trP7double2PdS0_ --------------------------
	.section	.nv.constant0._Z2trP7double2PdS0_,"a",@progbits
	.sectionflags	@""
	.align	4
.nv.constant0._Z2trP7double2PdS0_:
	.zero		920


//--------------------- .nv.constant0._Z2ozP7double2S0_Pdi --------------------------
	.section	.nv.constant0._Z2ozP7double2S0_Pdi,"a",@progbits
	.sectionflags	@""
	.align	4
.nv.constant0._Z2ozP7double2S0_Pdi:
	.zero		924


//--------------------- .nv.constant0._Z5mqvfkP7double2S0_d --------------------------
	.section	.nv.constant0._Z5mqvfkP7double2S0_d,"a",@progbits
	.sectionflags	@""
	.align	4
.nv.constant0._Z5mqvfkP7double2S0_d:
	.zero		920


//--------------------- .nv.constant0._Z5pqvfrP7double2Pdd --------------------------
	.section	.nv.constant0._Z5pqvfrP7double2Pdd,"a",@progbits
	.sectionflags	@""
	.align	4
.nv.constant0._Z5pqvfrP7double2Pdd:
	.zero		920


//--------------------- .nv.constant0._Z6trm1mtP7double2PdS1_S1_d --------------------------
	.section	.nv.constant0._Z6trm1mtP7double2PdS1_S1_d,"a",@progbits
	.sectionflags	@""
	.align	4
.nv.constant0._Z6trm1mtP7double2PdS1_S1_d:
	.zero		936


//--------------------- .nv.constant0._Z3hncPdS_S_ --------------------------
	.section	.nv.constant0._Z3hncPdS_S_,"a",@progbits
	.sectionflags	@""
	.align	4
.nv.constant0._Z3hncPdS_S_:
	.zero		920


//--------------------- .nv.constant0._Z2khPdS_S_ --------------------------
	.section	.nv.constant0._Z2khPdS_S_,"a",@progbits
	.sectionflags	@""
	.align	4
.nv.constant0._Z2khPdS_S_:
	.zero		920


//--------------------- SYMBOLS --------------------------

	.type		.nv.reservedSmem.offset0,@object
	.size		.nv.reservedSmem.offset0,0x4
